	.target	sm_90a

	.elftype	@"ET_EXEC"


//--------------------- .note.nv.tkinfo           --------------------------
	.section	.note.nv.tkinfo,"",@"SHT_NOTE"
	.sectionflags	@"SHF_NOTE_NV_TKINFO"
	.tkinfo
        /*0018*/ 	.word	0x00000002
        /*0030*/ 	.string	""
        /*0030*/ 	.string	"ptxas"
        /*0030*/ 	.string	"Cuda compilation tools, release 13.0, V13.0.88"
        /*0030*/ 	.string	"Build cuda_13.0.r13.0/compiler.36424714_0"
        /*0030*/ 	.string	"-arch sm_90a -m 64 "



//--------------------- .note.nv.cuinfo           --------------------------
	.section	.note.nv.cuinfo,"",@"SHT_NOTE"
	.sectionflags	@"SHF_NOTE_NV_CUINFO"
        /*0018*/ 	.short	0x0002
        /*001a*/ 	.short	0x005a
        /*001c*/ 	.short	0x0082
	.zero		2


//--------------------- .nv.info                  --------------------------
	.section	.nv.info,"",@"SHT_CUDA_INFO"
	.align	4


	//----- nvinfo : EIATTR_REGCOUNT
	.align		4
        /*0000*/ 	.byte	0x04, 0x2f
        /*0002*/ 	.short	(.L_15 - .L_14)
	.align		4
.L_14:
        /*0004*/ 	.word	index@(_ZN7cutlass13device_kernelINS_4gemm6kernel13GemmUniversalIN4cute5tupleIJiiiiEEENS1_10collective13CollectiveMmaINS1_34MainloopSm90TmaGmmaWarpSpecializedILi5ENS5_IJNS4_1CILi4EEESB_NSA_ILi1EEEEEENS1_35KernelTmaWarpSpecializedCooperativeEEENS5_IJNSA_ILi128EEESG_NSA_ILi64EEEEEENS_6half_tENS5_IJlSC_lEEESJ_SK_NS4_8TiledMMAINS4_8MMA_AtomIJNS4_4SM904GMMA26MMA_64x128x16_F32F16F16_SSILNSO_5MajorE0ELSQ_0ELNSO_7ScaleInE1ELSR_1EEEEEENS4_6LayoutINS5_IJNSA_ILi2EEESC_SC_EEENS5_IJSC_NSA_ILi0EEESX_EEEEENS5_IJNS4_10UnderscoreES10_S10_EEEEENS4_23SM90_TMA_LOAD_MULTICASTENS4_14ComposedLayoutINS4_7SwizzleILi3ELi4ELi3EEENS4_18smem_ptr_flag_bitsILi16EEENSU_INS5_IJNSA_ILi8EEESH_EEENS5_IJSH_SC_EEEEEEEvNS4_8identityES13_S1D_vS1E_EENS_8epilogue10collective6detail29Sm90TmaWarpSpecializedAdapterINS1H_15DefaultEpilogueISJ_SK_SK_NS1G_6thread17LinearCombinationISJ_Li1EffLNS1L_9ScaleType4KindE0ELNS_15FloatRoundStyleE2ESJ_EENS1_15EpilogueDefaultEEEEEvvEEEEvNT_6ParamsE)
        /*0008*/ 	.word	0x000000a8


	//----- nvinfo : EIATTR_FRAME_SIZE
	.align		4
.L_15:
        /*000c*/ 	.byte	0x04, 0x11
        /*000e*/ 	.short	(.L_17 - .L_16)
	.align		4
.L_16:
        /*0010*/ 	.word	index@(_ZN7cutlass13device_kernelINS_4gemm6kernel13GemmUniversalIN4cute5tupleIJiiiiEEENS1_10collective13CollectiveMmaINS1_34MainloopSm90TmaGmmaWarpSpecializedILi5ENS5_IJNS4_1CILi4EEESB_NSA_ILi1EEEEEENS1_35KernelTmaWarpSpecializedCooperativeEEENS5_IJNSA_ILi128EEESG_NSA_ILi64EEEEEENS_6half_tENS5_IJlSC_lEEESJ_SK_NS4_8TiledMMAINS4_8MMA_AtomIJNS4_4SM904GMMA26MMA_64x128x16_F32F16F16_SSILNSO_5MajorE0ELSQ_0ELNSO_7ScaleInE1ELSR_1EEEEEENS4_6LayoutINS5_IJNSA_ILi2EEESC_SC_EEENS5_IJSC_NSA_ILi0EEESX_EEEEENS5_IJNS4_10UnderscoreES10_S10_EEEEENS4_23SM90_TMA_LOAD_MULTICASTENS4_14ComposedLayoutINS4_7SwizzleILi3ELi4ELi3EEENS4_18smem_ptr_flag_bitsILi16EEENSU_INS5_IJNSA_ILi8EEESH_EEENS5_IJSH_SC_EEEEEEEvNS4_8identityES13_S1D_vS1E_EENS_8epilogue10collective6detail29Sm90TmaWarpSpecializedAdapterINS1H_15DefaultEpilogueISJ_SK_SK_NS1G_6thread17LinearCombinationISJ_Li1EffLNS1L_9ScaleType4KindE0ELNS_15FloatRoundStyleE2ESJ_EENS1_15EpilogueDefaultEEEEEvvEEEEvNT_6ParamsE)
        /*0014*/ 	.word	0x00000000


	//----- nvinfo : EIATTR_MIN_STACK_SIZE
	.align		4
.L_17:
        /*0018*/ 	.byte	0x04, 0x12
        /*001a*/ 	.short	(.L_19 - .L_18)
	.align		4
.L_18:
        /*001c*/ 	.word	index@(_ZN7cutlass13device_kernelINS_4gemm6kernel13GemmUniversalIN4cute5tupleIJiiiiEEENS1_10collective13CollectiveMmaINS1_34MainloopSm90TmaGmmaWarpSpecializedILi5ENS5_IJNS4_1CILi4EEESB_NSA_ILi1EEEEEENS1_35KernelTmaWarpSpecializedCooperativeEEENS5_IJNSA_ILi128EEESG_NSA_ILi64EEEEEENS_6half_tENS5_IJlSC_lEEESJ_SK_NS4_8TiledMMAINS4_8MMA_AtomIJNS4_4SM904GMMA26MMA_64x128x16_F32F16F16_SSILNSO_5MajorE0ELSQ_0ELNSO_7ScaleInE1ELSR_1EEEEEENS4_6LayoutINS5_IJNSA_ILi2EEESC_SC_EEENS5_IJSC_NSA_ILi0EEESX_EEEEENS5_IJNS4_10UnderscoreES10_S10_EEEEENS4_23SM90_TMA_LOAD_MULTICASTENS4_14ComposedLayoutINS4_7SwizzleILi3ELi4ELi3EEENS4_18smem_ptr_flag_bitsILi16EEENSU_INS5_IJNSA_ILi8EEESH_EEENS5_IJSH_SC_EEEEEEEvNS4_8identityES13_S1D_vS1E_EENS_8epilogue10collective6detail29Sm90TmaWarpSpecializedAdapterINS1H_15DefaultEpilogueISJ_SK_SK_NS1G_6thread17LinearCombinationISJ_Li1EffLNS1L_9ScaleType4KindE0ELNS_15FloatRoundStyleE2ESJ_EENS1_15EpilogueDefaultEEEEEvvEEEEvNT_6ParamsE)
        /*0020*/ 	.word	0x00000000
.L_19:


//--------------------- .nv.compat                --------------------------
	.section	.nv.compat,"",@"SHT_CUDA_COMPAT_INFO"
	.align	4
        /*0000*/ 	.byte	0x02, 0x09, 0x01, 0x00, 0x02, 0x02, 0x04, 0x00, 0x02, 0x05, 0x05, 0x00, 0x03, 0x07, 0x01, 0x01
        /*0010*/ 	.byte	0x02, 0x03, 0x01, 0x00, 0x02, 0x06, 0x01, 0x00, 0x04, 0x0b, 0x08, 0x00, 0x00, 0x00, 0x00, 0x00
        /*0020*/ 	.byte	0x00, 0x00, 0x00, 0x00


//--------------------- .nv.info._ZN7cutlass13device_kernelINS_4gemm6kernel13GemmUniversalIN4cute5tupleIJiiiiEEENS1_10collective13CollectiveMmaINS1_34MainloopSm90TmaGmmaWarpSpecializedILi5ENS5_IJNS4_1CILi4EEESB_NSA_ILi1EEEEEENS1_35KernelTmaWarpSpecializedCooperativeEEENS5_IJNSA_ILi128EEESG_NSA_ILi64EEEEEENS_6half_tENS5_IJlSC_lEEESJ_SK_NS4_8TiledMMAINS4_8MMA_AtomIJNS4_4SM904GMMA26MMA_64x128x16_F32F16F16_SSILNSO_5MajorE0ELSQ_0ELNSO_7ScaleInE1ELSR_1EEEEEENS4_6LayoutINS5_IJNSA_ILi2EEESC_SC_EEENS5_IJSC_NSA_ILi0EEESX_EEEEENS5_IJNS4_10UnderscoreES10_S10_EEEEENS4_23SM90_TMA_LOAD_MULTICASTENS4_14ComposedLayoutINS4_7SwizzleILi3ELi4ELi3EEENS4_18smem_ptr_flag_bitsILi16EEENSU_INS5_IJNSA_ILi8EEESH_EEENS5_IJSH_SC_EEEEEEEvNS4_8identityES13_S1D_vS1E_EENS_8epilogue10collective6detail29Sm90TmaWarpSpecializedAdapterINS1H_15DefaultEpilogueISJ_SK_SK_NS1G_6thread17LinearCombinationISJ_Li1EffLNS1L_9ScaleType4KindE0ELNS_15FloatRoundStyleE2ESJ_EENS1_15EpilogueDefaultEEEEEvvEEEEvNT_6ParamsE --------------------------
	.section	.nv.info._ZN7cutlass13device_kernelINS_4gemm6kernel13GemmUniversalIN4cute5tupleIJiiiiEEENS1_10collective13CollectiveMmaINS1_34MainloopSm90TmaGmmaWarpSpecializedILi5ENS5_IJNS4_1CILi4EEESB_NSA_ILi1EEEEEENS1_35KernelTmaWarpSpecializedCooperativeEEENS5_IJNSA_ILi128EEESG_NSA_ILi64EEEEEENS_6half_tENS5_IJlSC_lEEESJ_SK_NS4_8TiledMMAINS4_8MMA_AtomIJNS4_4SM904GMMA26MMA_64x128x16_F32F16F16_SSILNSO_5MajorE0ELSQ_0ELNSO_7ScaleInE1ELSR_1EEEEEENS4_6LayoutINS5_IJNSA_ILi2EEESC_SC_EEENS5_IJSC_NSA_ILi0EEESX_EEEEENS5_IJNS4_10UnderscoreES10_S10_EEEEENS4_23SM90_TMA_LOAD_MULTICASTENS4_14ComposedLayoutINS4_7SwizzleILi3ELi4ELi3EEENS4_18smem_ptr_flag_bitsILi16EEENSU_INS5_IJNSA_ILi8EEESH_EEENS5_IJSH_SC_EEEEEEEvNS4_8identityES13_S1D_vS1E_EENS_8epilogue10collective6detail29Sm90TmaWarpSpecializedAdapterINS1H_15DefaultEpilogueISJ_SK_SK_NS1G_6thread17LinearCombinationISJ_Li1EffLNS1L_9ScaleType4KindE0ELNS_15FloatRoundStyleE2ESJ_EENS1_15EpilogueDefaultEEEEEvvEEEEvNT_6ParamsE,"",@"SHT_CUDA_INFO"
	.sectionflags	@""
	.align	4


	//----- nvinfo : EIATTR_CUDA_API_VERSION
	.align		4
        /*0000*/ 	.byte	0x04, 0x37
        /*0002*/ 	.short	(.L_21 - .L_20)
.L_20:
        /*0004*/ 	.word	0x00000082


	//----- nvinfo : EIATTR_KPARAM_INFO
	.align		4
.L_21:
        /*0008*/ 	.byte	0x04, 0x17
        /*000a*/ 	.short	(.L_23 - .L_22)
.L_22:
        /*000c*/ 	.word	0x00000000
        /*0010*/ 	.short	0x0000
        /*0012*/ 	.short	0x0070
        /*0014*/ 	.byte	0x00, 0xf0, 0x01, 0x10


	//----- nvinfo : EIATTR_SPARSE_MMA_MASK
	.align		4
.L_23:
        /*0018*/ 	.byte	0x03, 0x50
        /*001a*/ 	.short	0x0000


	//----- nvinfo : EIATTR_MAXREG_COUNT
	.align		4
        /*001c*/ 	.byte	0x03, 0x1b
        /*001e*/ 	.short	0x00a8


	//----- nvinfo : EIATTR_NUM_BARRIERS
	.align		4
        /*0020*/ 	.byte	0x02, 0x4c
        /*0022*/ 	.byte	0x01
	.zero		1


	//----- nvinfo : EIATTR_EXTERNS
	.align		4
        /*0024*/ 	.byte	0x04, 0x0f
        /*0026*/ 	.short	(.L_25 - .L_24)


	//   ....[0]....
	.align		4
.L_24:
        /*0028*/ 	.word	index@(__assertfail)


	//----- nvinfo : EIATTR_MERCURY_ISA_VERSION
	.align		4
.L_25:
        /*002c*/ 	.byte	0x03, 0x5f
        /*002e*/ 	.short	0x0101


	//----- nvinfo : EIATTR_INT_WARP_WIDE_INSTR_OFFSETS
	.align		4
        /*0030*/ 	.byte	0x04, 0x31
        /*0032*/ 	.short	(.L_27 - .L_26)


	//   ....[0]....
.L_26:
        /*0034*/ 	.word	0x00000500


	//   ....[1]....
        /*0038*/ 	.word	0x00000520


	//   ....[2]....
        /*003c*/ 	.word	0x000006d0


	//   ....[3]....
        /*0040*/ 	.word	0x00001f40


	//----- nvinfo : EIATTR_COOP_GROUP_MASK_REGIDS
	.align		4
.L_27:
        /*0044*/ 	.byte	0x04, 0x29
        /*0046*/ 	.short	(.L_29 - .L_28)


	//   ....[0]....
.L_28:
        /*0048*/ 	.word	0xffffffff


	//   ....[1]....
        /*004c*/ 	.word	0xffffffff


	//   ....[2]....
        /*0050*/ 	.word	0xffffffff


	//   ....[3]....
        /*0054*/ 	.word	0xffffffff


	//   ....[4]....
        /*0058*/ 	.word	0xffffffff


	//   ....[5]....
        /*005c*/ 	.word	0xffffffff


	//----- nvinfo : EIATTR_COOP_GROUP_INSTR_OFFSETS
	.align		4
.L_29:
        /*0060*/ 	.byte	0x04, 0x28
        /*0062*/ 	.short	(.L_31 - .L_30)


	//   ....[0]....
.L_30:
        /*0064*/ 	.word	0x00000060


	//   ....[1]....
        /*0068*/ 	.word	0x00000070


	//   ....[2]....
        /*006c*/ 	.word	0x00000130


	//   ....[3]....
        /*0070*/ 	.word	0x00000320


	//   ....[4]....
        /*0074*/ 	.word	0x00000840


	//   ....[5]....
        /*0078*/ 	.word	0x000014c0


	//----- nvinfo : EIATTR_REG_RECONFIG
	.align		4
.L_31:
        /*007c*/ 	.byte	0x01, 0x54
	.zero		2


	//----- nvinfo : EIATTR_SYSCALL_OFFSETS
	.align		4
        /*0080*/ 	.byte	0x04, 0x46
        /*0082*/ 	.short	(.L_33 - .L_32)


	//   ....[0]....
.L_32:
        /*0084*/ 	.word	0x000016b0


	//----- nvinfo : EIATTR_MBARRIER_INSTR_OFFSETS
	.align		4
.L_33:
        /*0088*/ 	.byte	0x04, 0x39
        /*008a*/ 	.short	(.L_35 - .L_34)


	//   ....[0]....
.L_34:
        /*008c*/ 	.word	0x00000250
        /*0090*/ 	.word	0x000000ff
        /*0094*/ 	.word	0x00000000
        /*0098*/ 	.short	0x0100
        /*009a*/ 	.byte	0x08
	.zero		1


	//   ....[1]....
        /*009c*/ 	.word	0x00000260
        /*00a0*/ 	.word	0x000000ff
        /*00a4*/ 	.word	0x00000028
        /*00a8*/ 	.short	0x0100
        /*00aa*/ 	.byte	0x08
	.zero		1


	//   ....[2]....
        /*00ac*/ 	.word	0x00000270
        /*00b0*/ 	.word	0x000000ff
        /*00b4*/ 	.word	0x00000008
        /*00b8*/ 	.short	0x0100
        /*00ba*/ 	.byte	0x08
	.zero		1


	//   ....[3]....
        /*00bc*/ 	.word	0x00000280
        /*00c0*/ 	.word	0x000000ff
        /*00c4*/ 	.word	0x00000030
        /*00c8*/ 	.short	0x0100
        /*00ca*/ 	.byte	0x08
	.zero		1


	//   ....[4]....
        /*00cc*/ 	.word	0x00000290
        /*00d0*/ 	.word	0x000000ff
        /*00d4*/ 	.word	0x00000010
        /*00d8*/ 	.short	0x0100
        /*00da*/ 	.byte	0x08
	.zero		1


	//   ....[5]....
        /*00dc*/ 	.word	0x000002a0
        /*00e0*/ 	.word	0x000000ff
        /*00e4*/ 	.word	0x00000038
        /*00e8*/ 	.short	0x0100
        /*00ea*/ 	.byte	0x08
	.zero		1


	//   ....[6]....
        /*00ec*/ 	.word	0x000002b0
        /*00f0*/ 	.word	0x000000ff
        /*00f4*/ 	.word	0x00000018
        /*00f8*/ 	.short	0x0100
        /*00fa*/ 	.byte	0x08
	.zero		1


	//   ....[7]....
        /*00fc*/ 	.word	0x000002c0
        /*0100*/ 	.word	0x000000ff
        /*0104*/ 	.word	0x00000040
        /*0108*/ 	.short	0x0100
        /*010a*/ 	.byte	0x08
	.zero		1


	//   ....[8]....
        /*010c*/ 	.word	0x000002d0
        /*0110*/ 	.word	0x000000ff
        /*0114*/ 	.word	0x00000020
        /*0118*/ 	.short	0x0100
        /*011a*/ 	.byte	0x08
	.zero		1


	//   ....[9]....
        /*011c*/ 	.word	0x000002e0
        /*0120*/ 	.word	0x000000ff
        /*0124*/ 	.word	0x00000048
        /*0128*/ 	.short	0x0100
        /*012a*/ 	.byte	0x08
	.zero		1


	//   ....[10]....
        /*012c*/ 	.word	0x00000750
        /*0130*/ 	.word	0x000000ff
        /*0134*/ 	.word	0x00000060
        /*0138*/ 	.short	0x0100
        /*013a*/ 	.byte	0x06
	.zero		1


	//   ....[11]....
        /*013c*/ 	.word	0x000007f0
        /*0140*/ 	.word	0x000000ff
        /*0144*/ 	.word	0x00000068
        /*0148*/ 	.short	0x0100
        /*014a*/ 	.byte	0x06
	.zero		1


	//   ....[12]....
        /*014c*/ 	.word	0x00001770
        /*0150*/ 	.word	0x00000003
        /*0154*/ 	.word	0x00000000
        /*0158*/ 	.short	0x010a
        /*015a*/ 	.byte	0x3f
	.zero		1


	//   ....[13]....
        /*015c*/ 	.word	0x000017d0
        /*0160*/ 	.word	0x00000003
        /*0164*/ 	.word	0x00000000
        /*0168*/ 	.short	0x010a
        /*016a*/ 	.byte	0x3f
	.zero		1


	//   ....[14]....
        /*016c*/ 	.word	0x00001b50
        /*0170*/ 	.word	0x00000005
        /*0174*/ 	.word	0x00000000
        /*0178*/ 	.short	0x010a
        /*017a*/ 	.byte	0x3f
	.zero		1


	//   ....[15]....
        /*017c*/ 	.word	0x00001b90
        /*0180*/ 	.word	0x00000005
        /*0184*/ 	.word	0x00000000
        /*0188*/ 	.short	0x010a
        /*018a*/ 	.byte	0x3f
	.zero		1


	//   ....[16]....
        /*018c*/ 	.word	0x00001df0
        /*0190*/ 	.word	0x00000004
        /*0194*/ 	.word	0x00000000
        /*0198*/ 	.short	0x0101
        /*019a*/ 	.byte	0x3f
	.zero		1


	//   ....[17]....
        /*019c*/ 	.word	0x00001fe0
        /*01a0*/ 	.word	0x00000000
        /*01a4*/ 	.word	0x00000000
        /*01a8*/ 	.short	0x0101
        /*01aa*/ 	.byte	0x3f
	.zero		1


	//   ....[18]....
        /*01ac*/ 	.word	0x00007220
        /*01b0*/ 	.word	0x00000015
        /*01b4*/ 	.word	0x00000028
        /*01b8*/ 	.short	0x010a
        /*01ba*/ 	.byte	0x3f
	.zero		1


	//   ....[19]....
        /*01bc*/ 	.word	0x000075f0
        /*01c0*/ 	.word	0x00000006
        /*01c4*/ 	.word	0x00000068
        /*01c8*/ 	.short	0x0101
        /*01ca*/ 	.byte	0x3f
	.zero		1


	//   ....[20]....
        /*01cc*/ 	.word	0x00007d20
        /*01d0*/ 	.word	0x00000007
        /*01d4*/ 	.word	0x00000000
        /*01d8*/ 	.short	0x010a
        /*01da*/ 	.byte	0x3f
	.zero		1


	//   ....[21]....
        /*01dc*/ 	.word	0x00007da0
        /*01e0*/ 	.word	0x00000008
        /*01e4*/ 	.word	0x00000000
        /*01e8*/ 	.short	0x010a
        /*01ea*/ 	.byte	0x3f
	.zero		1


	//   ....[22]....
        /*01ec*/ 	.word	0x00007e30
        /*01f0*/ 	.word	0x00000009
        /*01f4*/ 	.word	0x00000000
        /*01f8*/ 	.short	0x010a
        /*01fa*/ 	.byte	0x3f
	.zero		1


	//   ....[23]....
        /*01fc*/ 	.word	0x00007ec0
        /*0200*/ 	.word	0x00000006
        /*0204*/ 	.word	0x00000000
        /*0208*/ 	.short	0x010a
        /*020a*/ 	.byte	0x3f
	.zero		1


	//   ....[24]....
        /*020c*/ 	.word	0x00007f50
        /*0210*/ 	.word	0x00000003
        /*0214*/ 	.word	0x00000000
        /*0218*/ 	.short	0x010a
        /*021a*/ 	.byte	0x3f
	.zero		1


	//   ....[25]....
        /*021c*/ 	.word	0x00007fb0
        /*0220*/ 	.word	0x00000003
        /*0224*/ 	.word	0x00000000
        /*0228*/ 	.short	0x010a
        /*022a*/ 	.byte	0x3f
	.zero		1


	//   ....[26]....
        /*022c*/ 	.word	0x00008000
        /*0230*/ 	.word	0x00000005
        /*0234*/ 	.word	0x00000000
        /*0238*/ 	.short	0x010a
        /*023a*/ 	.byte	0x3f
	.zero		1


	//   ....[27]....
        /*023c*/ 	.word	0x000080d0
        /*0240*/ 	.word	0x00000015
        /*0244*/ 	.word	0x00000028
        /*0248*/ 	.short	0x010a
        /*024a*/ 	.byte	0x3f
	.zero		1


	//   ....[28]....
        /*024c*/ 	.word	0x000081a0
        /*0250*/ 	.word	0x00000007
        /*0254*/ 	.word	0x00000000
        /*0258*/ 	.short	0x010a
        /*025a*/ 	.byte	0x3f
	.zero		1


	//   ....[29]....
        /*025c*/ 	.word	0x000081f0
        /*0260*/ 	.word	0x00000008
        /*0264*/ 	.word	0x00000000
        /*0268*/ 	.short	0x010a
        /*026a*/ 	.byte	0x3f
	.zero		1


	//   ....[30]....
        /*026c*/ 	.word	0x00008240
        /*0270*/ 	.word	0x00000009
        /*0274*/ 	.word	0x00000000
        /*0278*/ 	.short	0x010a
        /*027a*/ 	.byte	0x3f
	.zero		1


	//   ....[31]....
        /*027c*/ 	.word	0x00008290
        /*0280*/ 	.word	0x00000006
        /*0284*/ 	.word	0x00000000
        /*0288*/ 	.short	0x010a
        /*028a*/ 	.byte	0x3f
	.zero		1


	//----- nvinfo : EIATTR_NUM_MBARRIERS
	.align		4
.L_35:
        /*028c*/ 	.byte	0x03, 0x38
        /*028e*/ 	.short	0x000c


	//----- nvinfo : EIATTR_EXIT_INSTR_OFFSETS
	.align		4
        /*0290*/ 	.byte	0x04, 0x1c
        /*0292*/ 	.short	(.L_37 - .L_36)


	//   ....[0]....
.L_36:
        /*0294*/ 	.word	0x00000a10


	//   ....[1]....
        /*0298*/ 	.word	0x00001220


	//   ....[2]....
        /*029c*/ 	.word	0x00006890


	//   ....[3]....
        /*02a0*/ 	.word	0x00006df0


	//   ....[4]....
        /*02a4*/ 	.word	0x00007fa0


	//----- nvinfo : EIATTR_MAX_THREADS
	.align		4
.L_37:
        /*02a8*/ 	.byte	0x04, 0x05
        /*02aa*/ 	.short	(.L_39 - .L_38)
.L_38:
        /*02ac*/ 	.word	0x00000180
        /*02b0*/ 	.word	0x00000001
        /*02b4*/ 	.word	0x00000001


	//----- nvinfo : EIATTR_CRS_STACK_SIZE
	.align		4
.L_39:
        /*02b8*/ 	.byte	0x04, 0x1e
        /*02ba*/ 	.short	(.L_41 - .L_40)
.L_40:
        /*02bc*/ 	.word	0x00000000


	//----- nvinfo : EIATTR_CBANK_PARAM_SIZE
	.align		4
.L_41:
        /*02c0*/ 	.byte	0x03, 0x19
        /*02c2*/ 	.short	0x0470


	//----- nvinfo : EIATTR_PARAM_CBANK
	.align		4
        /*02c4*/ 	.byte	0x04, 0x0a
        /*02c6*/ 	.short	(.L_43 - .L_42)
	.align		4
.L_42:
        /*02c8*/ 	.word	index@(.nv.constant0._ZN7cutlass13device_kernelINS_4gemm6kernel13GemmUniversalIN4cute5tupleIJiiiiEEENS1_10collective13CollectiveMmaINS1_34MainloopSm90TmaGmmaWarpSpecializedILi5ENS5_IJNS4_1CILi4EEESB_NSA_ILi1EEEEEENS1_35KernelTmaWarpSpecializedCooperativeEEENS5_IJNSA_ILi128EEESG_NSA_ILi64EEEEEENS_6half_tENS5_IJlSC_lEEESJ_SK_NS4_8TiledMMAINS4_8MMA_AtomIJNS4_4SM904GMMA26MMA_64x128x16_F32F16F16_SSILNSO_5MajorE0ELSQ_0ELNSO_7ScaleInE1ELSR_1EEEEEENS4_6LayoutINS5_IJNSA_ILi2EEESC_SC_EEENS5_IJSC_NSA_ILi0EEESX_EEEEENS5_IJNS4_10UnderscoreES10_S10_EEEEENS4_23SM90_TMA_LOAD_MULTICASTENS4_14ComposedLayoutINS4_7SwizzleILi3ELi4ELi3EEENS4_18smem_ptr_flag_bitsILi16EEENSU_INS5_IJNSA_ILi8EEESH_EEENS5_IJSH_SC_EEEEEEEvNS4_8identityES13_S1D_vS1E_EENS_8epilogue10collective6detail29Sm90TmaWarpSpecializedAdapterINS1H_15DefaultEpilogueISJ_SK_SK_NS1G_6thread17LinearCombinationISJ_Li1EffLNS1L_9ScaleType4KindE0ELNS_15FloatRoundStyleE2ESJ_EENS1_15EpilogueDefaultEEEEEvvEEEEvNT_6ParamsE)
        /*02cc*/ 	.short	0x0210
        /*02ce*/ 	.short	0x0470


	//----- nvinfo : EIATTR_SW_WAR
	.align		4
.L_43:
        /*02d0*/ 	.byte	0x04, 0x36
        /*02d2*/ 	.short	(.L_45 - .L_44)
.L_44:
        /*02d4*/ 	.word	0x00000008
.L_45:


//--------------------- .nv.callgraph             --------------------------
	.section	.nv.callgraph,"",@"SHT_CUDA_CALLGRAPH"
	.align	4
	.sectionentsize	8
	.align		4
        /*0000*/ 	.word	0x00000000
	.align		4
        /*0004*/ 	.word	0xffffffff
	.align		4
        /*0008*/ 	.word	index@(_ZN7cutlass13device_kernelINS_4gemm6kernel13GemmUniversalIN4cute5tupleIJiiiiEEENS1_10collective13CollectiveMmaINS1_34MainloopSm90TmaGmmaWarpSpecializedILi5ENS5_IJNS4_1CILi4EEESB_NSA_ILi1EEEEEENS1_35KernelTmaWarpSpecializedCooperativeEEENS5_IJNSA_ILi128EEESG_NSA_ILi64EEEEEENS_6half_tENS5_IJlSC_lEEESJ_SK_NS4_8TiledMMAINS4_8MMA_AtomIJNS4_4SM904GMMA26MMA_64x128x16_F32F16F16_SSILNSO_5MajorE0ELSQ_0ELNSO_7ScaleInE1ELSR_1EEEEEENS4_6LayoutINS5_IJNSA_ILi2EEESC_SC_EEENS5_IJSC_NSA_ILi0EEESX_EEEEENS5_IJNS4_10UnderscoreES10_S10_EEEEENS4_23SM90_TMA_LOAD_MULTICASTENS4_14ComposedLayoutINS4_7SwizzleILi3ELi4ELi3EEENS4_18smem_ptr_flag_bitsILi16EEENSU_INS5_IJNSA_ILi8EEESH_EEENS5_IJSH_SC_EEEEEEEvNS4_8identityES13_S1D_vS1E_EENS_8epilogue10collective6detail29Sm90TmaWarpSpecializedAdapterINS1H_15DefaultEpilogueISJ_SK_SK_NS1G_6thread17LinearCombinationISJ_Li1EffLNS1L_9ScaleType4KindE0ELNS_15FloatRoundStyleE2ESJ_EENS1_15EpilogueDefaultEEEEEvvEEEEvNT_6ParamsE)
	.align		4
        /*000c*/ 	.word	index@(__assertfail)
	.align		4
        /*0010*/ 	.word	0x00000000
	.align		4
        /*0014*/ 	.word	0xfffffffe
	.align		4
        /*0018*/ 	.word	0x00000000
	.align		4
        /*001c*/ 	.word	0xfffffffd
	.align		4
        /*0020*/ 	.word	0x00000000
	.align		4
        /*0024*/ 	.word	0xfffffffc


//--------------------- .nv.constant4             --------------------------
	.section	.nv.constant4,"a",@progbits
	.align	8
	.align		8
.nv.constant4:
        /*0000*/ 	.dword	__assertfail
	.align		8
        /*0008*/ 	.dword	__unnamed_1
	.align		8
        /*0010*/ 	.dword	_ZN40_INTERNAL_191737e1_4_k_cu_6a61c0d5_297764cuda3std3__45__cpo5beginE
	.align		8
        /*0018*/ 	.dword	_ZN40_INTERNAL_191737e1_4_k_cu_6a61c0d5_297764cuda3std3__45__cpo3endE
	.align		8
        /*0020*/ 	.dword	_ZN40_INTERNAL_191737e1_4_k_cu_6a61c0d5_297764cuda3std3__45__cpo6cbeginE
	.align		8
        /*0028*/ 	.dword	_ZN40_INTERNAL_191737e1_4_k_cu_6a61c0d5_297764cuda3std3__45__cpo4cendE
	.align		8
        /*0030*/ 	.dword	_ZN40_INTERNAL_191737e1_4_k_cu_6a61c0d5_297764cuda3std3__442_GLOBAL__N__191737e1_4_k_cu_6a61c0d5_297766ignoreE
	.align		8
        /*0038*/ 	.dword	_ZN40_INTERNAL_191737e1_4_k_cu_6a61c0d5_297764cuda3std3__419piecewise_constructE
	.align		8
        /*0040*/ 	.dword	_ZN40_INTERNAL_191737e1_4_k_cu_6a61c0d5_297764cuda3std3__48in_placeE
	.align		8
        /*0048*/ 	.dword	_ZN40_INTERNAL_191737e1_4_k_cu_6a61c0d5_297764cuda3std6ranges3__45__cpo4swapE
	.align		8
        /*0050*/ 	.dword	_ZN40_INTERNAL_191737e1_4_k_cu_6a61c0d5_297764cuda3std6ranges3__45__cpo9iter_moveE
	.align		8
        /*0058*/ 	.dword	_ZN40_INTERNAL_191737e1_4_k_cu_6a61c0d5_297764cute7productE
	.align		8
        /*0060*/ 	.dword	_ZN40_INTERNAL_191737e1_4_k_cu_6a61c0d5_297764cute1_E
	.align		8
        /*0068*/ 	.dword	$str$22
	.align		8
        /*0070*/ 	.dword	$str$23


//--------------------- .text._ZN7cutlass13device_kernelINS_4gemm6kernel13GemmUniversalIN4cute5tupleIJiiiiEEENS1_10collective13CollectiveMmaINS1_34MainloopSm90TmaGmmaWarpSpecializedILi5ENS5_IJNS4_1CILi4EEESB_NSA_ILi1EEEEEENS1_35KernelTmaWarpSpecializedCooperativeEEENS5_IJNSA_ILi128EEESG_NSA_ILi64EEEEEENS_6half_tENS5_IJlSC_lEEESJ_SK_NS4_8TiledMMAINS4_8MMA_AtomIJNS4_4SM904GMMA26MMA_64x128x16_F32F16F16_SSILNSO_5MajorE0ELSQ_0ELNSO_7ScaleInE1ELSR_1EEEEEENS4_6LayoutINS5_IJNSA_ILi2EEESC_SC_EEENS5_IJSC_NSA_ILi0EEESX_EEEEENS5_IJNS4_10UnderscoreES10_S10_EEEEENS4_23SM90_TMA_LOAD_MULTICASTENS4_14ComposedLayoutINS4_7SwizzleILi3ELi4ELi3EEENS4_18smem_ptr_flag_bitsILi16EEENSU_INS5_IJNSA_ILi8EEESH_EEENS5_IJSH_SC_EEEEEEEvNS4_8identityES13_S1D_vS1E_EENS_8epilogue10collective6detail29Sm90TmaWarpSpecializedAdapterINS1H_15DefaultEpilogueISJ_SK_SK_NS1G_6thread17LinearCombinationISJ_Li1EffLNS1L_9ScaleType4KindE0ELNS_15FloatRoundStyleE2ESJ_EENS1_15EpilogueDefaultEEEEEvvEEEEvNT_6ParamsE --------------------------
	.section	.text._ZN7cutlass13device_kernelINS_4gemm6kernel13GemmUniversalIN4cute5tupleIJiiiiEEENS1_10collective13CollectiveMmaINS1_34MainloopSm90TmaGmmaWarpSpecializedILi5ENS5_IJNS4_1CILi4EEESB_NSA_ILi1EEEEEENS1_35KernelTmaWarpSpecializedCooperativeEEENS5_IJNSA_ILi128EEESG_NSA_ILi64EEEEEENS_6half_tENS5_IJlSC_lEEESJ_SK_NS4_8TiledMMAINS4_8MMA_AtomIJNS4_4SM904GMMA26MMA_64x128x16_F32F16F16_SSILNSO_5MajorE0ELSQ_0ELNSO_7ScaleInE1ELSR_1EEEEEENS4_6LayoutINS5_IJNSA_ILi2EEESC_SC_EEENS5_IJSC_NSA_ILi0EEESX_EEEEENS5_IJNS4_10UnderscoreES10_S10_EEEEENS4_23SM90_TMA_LOAD_MULTICASTENS4_14ComposedLayoutINS4_7SwizzleILi3ELi4ELi3EEENS4_18smem_ptr_flag_bitsILi16EEENSU_INS5_IJNSA_ILi8EEESH_EEENS5_IJSH_SC_EEEEEEEvNS4_8identityES13_S1D_vS1E_EENS_8epilogue10collective6detail29Sm90TmaWarpSpecializedAdapterINS1H_15DefaultEpilogueISJ_SK_SK_NS1G_6thread17LinearCombinationISJ_Li1EffLNS1L_9ScaleType4KindE0ELNS_15FloatRoundStyleE2ESJ_EENS1_15EpilogueDefaultEEEEEvvEEEEvNT_6ParamsE,"ax",@progbits
	.align	128
.text._ZN7cutlass13device_kernelINS_4gemm6kernel13GemmUniversalIN4cute5tupleIJiiiiEEENS1_10collective13CollectiveMmaINS1_34MainloopSm90TmaGmmaWarpSpecializedILi5ENS5_IJNS4_1CILi4EEESB_NSA_ILi1EEEEEENS1_35KernelTmaWarpSpecializedCooperativeEEENS5_IJNSA_ILi128EEESG_NSA_ILi64EEEEEENS_6half_tENS5_IJlSC_lEEESJ_SK_NS4_8TiledMMAINS4_8MMA_AtomIJNS4_4SM904GMMA26MMA_64x128x16_F32F16F16_SSILNSO_5MajorE0ELSQ_0ELNSO_7ScaleInE1ELSR_1EEEEEENS4_6LayoutINS5_IJNSA_ILi2EEESC_SC_EEENS5_IJSC_NSA_ILi0EEESX_EEEEENS5_IJNS4_10UnderscoreES10_S10_EEEEENS4_23SM90_TMA_LOAD_MULTICASTENS4_14ComposedLayoutINS4_7SwizzleILi3ELi4ELi3EEENS4_18smem_ptr_flag_bitsILi16EEENSU_INS5_IJNSA_ILi8EEESH_EEENS5_IJSH_SC_EEEEEEEvNS4_8identityES13_S1D_vS1E_EENS_8epilogue10collective6detail29Sm90TmaWarpSpecializedAdapterINS1H_15DefaultEpilogueISJ_SK_SK_NS1G_6thread17LinearCombinationISJ_Li1EffLNS1L_9ScaleType4KindE0ELNS_15FloatRoundStyleE2ESJ_EENS1_15EpilogueDefaultEEEEEvvEEEEvNT_6ParamsE:
        .type           _ZN7cutlass13device_kernelINS_4gemm6kernel13GemmUniversalIN4cute5tupleIJiiiiEEENS1_10collective13CollectiveMmaINS1_34MainloopSm90TmaGmmaWarpSpecializedILi5ENS5_IJNS4_1CILi4EEESB_NSA_ILi1EEEEEENS1_35KernelTmaWarpSpecializedCooperativeEEENS5_IJNSA_ILi128EEESG_NSA_ILi64EEEEEENS_6half_tENS5_IJlSC_lEEESJ_SK_NS4_8TiledMMAINS4_8MMA_AtomIJNS4_4SM904GMMA26MMA_64x128x16_F32F16F16_SSILNSO_5MajorE0ELSQ_0ELNSO_7ScaleInE1ELSR_1EEEEEENS4_6LayoutINS5_IJNSA_ILi2EEESC_SC_EEENS5_IJSC_NSA_ILi0EEESX_EEEEENS5_IJNS4_10UnderscoreES10_S10_EEEEENS4_23SM90_TMA_LOAD_MULTICASTENS4_14ComposedLayoutINS4_7SwizzleILi3ELi4ELi3EEENS4_18smem_ptr_flag_bitsILi16EEENSU_INS5_IJNSA_ILi8EEESH_EEENS5_IJSH_SC_EEEEEEEvNS4_8identityES13_S1D_vS1E_EENS_8epilogue10collective6detail29Sm90TmaWarpSpecializedAdapterINS1H_15DefaultEpilogueISJ_SK_SK_NS1G_6thread17LinearCombinationISJ_Li1EffLNS1L_9ScaleType4KindE0ELNS_15FloatRoundStyleE2ESJ_EENS1_15EpilogueDefaultEEEEEvvEEEEvNT_6ParamsE,@function
        .size           _ZN7cutlass13device_kernelINS_4gemm6kernel13GemmUniversalIN4cute5tupleIJiiiiEEENS1_10collective13CollectiveMmaINS1_34MainloopSm90TmaGmmaWarpSpecializedILi5ENS5_IJNS4_1CILi4EEESB_NSA_ILi1EEEEEENS1_35KernelTmaWarpSpecializedCooperativeEEENS5_IJNSA_ILi128EEESG_NSA_ILi64EEEEEENS_6half_tENS5_IJlSC_lEEESJ_SK_NS4_8TiledMMAINS4_8MMA_AtomIJNS4_4SM904GMMA26MMA_64x128x16_F32F16F16_SSILNSO_5MajorE0ELSQ_0ELNSO_7ScaleInE1ELSR_1EEEEEENS4_6LayoutINS5_IJNSA_ILi2EEESC_SC_EEENS5_IJSC_NSA_ILi0EEESX_EEEEENS5_IJNS4_10UnderscoreES10_S10_EEEEENS4_23SM90_TMA_LOAD_MULTICASTENS4_14ComposedLayoutINS4_7SwizzleILi3ELi4ELi3EEENS4_18smem_ptr_flag_bitsILi16EEENSU_INS5_IJNSA_ILi8EEESH_EEENS5_IJSH_SC_EEEEEEEvNS4_8identityES13_S1D_vS1E_EENS_8epilogue10collective6detail29Sm90TmaWarpSpecializedAdapterINS1H_15DefaultEpilogueISJ_SK_SK_NS1G_6thread17LinearCombinationISJ_Li1EffLNS1L_9ScaleType4KindE0ELNS_15FloatRoundStyleE2ESJ_EENS1_15EpilogueDefaultEEEEEvvEEEEvNT_6ParamsE,(.L_x_199 - _ZN7cutlass13device_kernelINS_4gemm6kernel13GemmUniversalIN4cute5tupleIJiiiiEEENS1_10collective13CollectiveMmaINS1_34MainloopSm90TmaGmmaWarpSpecializedILi5ENS5_IJNS4_1CILi4EEESB_NSA_ILi1EEEEEENS1_35KernelTmaWarpSpecializedCooperativeEEENS5_IJNSA_ILi128EEESG_NSA_ILi64EEEEEENS_6half_tENS5_IJlSC_lEEESJ_SK_NS4_8TiledMMAINS4_8MMA_AtomIJNS4_4SM904GMMA26MMA_64x128x16_F32F16F16_SSILNSO_5MajorE0ELSQ_0ELNSO_7ScaleInE1ELSR_1EEEEEENS4_6LayoutINS5_IJNSA_ILi2EEESC_SC_EEENS5_IJSC_NSA_ILi0EEESX_EEEEENS5_IJNS4_10UnderscoreES10_S10_EEEEENS4_23SM90_TMA_LOAD_MULTICASTENS4_14ComposedLayoutINS4_7SwizzleILi3ELi4ELi3EEENS4_18smem_ptr_flag_bitsILi16EEENSU_INS5_IJNSA_ILi8EEESH_EEENS5_IJSH_SC_EEEEEEEvNS4_8identityES13_S1D_vS1E_EENS_8epilogue10collective6detail29Sm90TmaWarpSpecializedAdapterINS1H_15DefaultEpilogueISJ_SK_SK_NS1G_6thread17LinearCombinationISJ_Li1EffLNS1L_9ScaleType4KindE0ELNS_15FloatRoundStyleE2ESJ_EENS1_15EpilogueDefaultEEEEEvvEEEEvNT_6ParamsE)
        .other          _ZN7cutlass13device_kernelINS_4gemm6kernel13GemmUniversalIN4cute5tupleIJiiiiEEENS1_10collective13CollectiveMmaINS1_34MainloopSm90TmaGmmaWarpSpecializedILi5ENS5_IJNS4_1CILi4EEESB_NSA_ILi1EEEEEENS1_35KernelTmaWarpSpecializedCooperativeEEENS5_IJNSA_ILi128EEESG_NSA_ILi64EEEEEENS_6half_tENS5_IJlSC_lEEESJ_SK_NS4_8TiledMMAINS4_8MMA_AtomIJNS4_4SM904GMMA26MMA_64x128x16_F32F16F16_SSILNSO_5MajorE0ELSQ_0ELNSO_7ScaleInE1ELSR_1EEEEEENS4_6LayoutINS5_IJNSA_ILi2EEESC_SC_EEENS5_IJSC_NSA_ILi0EEESX_EEEEENS5_IJNS4_10UnderscoreES10_S10_EEEEENS4_23SM90_TMA_LOAD_MULTICASTENS4_14ComposedLayoutINS4_7SwizzleILi3ELi4ELi3EEENS4_18smem_ptr_flag_bitsILi16EEENSU_INS5_IJNSA_ILi8EEESH_EEENS5_IJSH_SC_EEEEEEEvNS4_8identityES13_S1D_vS1E_EENS_8epilogue10collective6detail29Sm90TmaWarpSpecializedAdapterINS1H_15DefaultEpilogueISJ_SK_SK_NS1G_6thread17LinearCombinationISJ_Li1EffLNS1L_9ScaleType4KindE0ELNS_15FloatRoundStyleE2ESJ_EENS1_15EpilogueDefaultEEEEEvvEEEEvNT_6ParamsE,@"STO_CUDA_ENTRY STV_DEFAULT"
_ZN7cutlass13device_kernelINS_4gemm6kernel13GemmUniversalIN4cute5tupleIJiiiiEEENS1_10collective13CollectiveMmaINS1_34MainloopSm90TmaGmmaWarpSpecializedILi5ENS5_IJNS4_1CILi4EEESB_NSA_ILi1EEEEEENS1_35KernelTmaWarpSpecializedCooperativeEEENS5_IJNSA_ILi128EEESG_NSA_ILi64EEEEEENS_6half_tENS5_IJlSC_lEEESJ_SK_NS4_8TiledMMAINS4_8MMA_AtomIJNS4_4SM904GMMA26MMA_64x128x16_F32F16F16_SSILNSO_5MajorE0ELSQ_0ELNSO_7ScaleInE1ELSR_1EEEEEENS4_6LayoutINS5_IJNSA_ILi2EEESC_SC_EEENS5_IJSC_NSA_ILi0EEESX_EEEEENS5_IJNS4_10UnderscoreES10_S10_EEEEENS4_23SM90_TMA_LOAD_MULTICASTENS4_14ComposedLayoutINS4_7SwizzleILi3ELi4ELi3EEENS4_18smem_ptr_flag_bitsILi16EEENSU_INS5_IJNSA_ILi8EEESH_EEENS5_IJSH_SC_EEEEEEEvNS4_8identityES13_S1D_vS1E_EENS_8epilogue10collective6detail29Sm90TmaWarpSpecializedAdapterINS1H_15DefaultEpilogueISJ_SK_SK_NS1G_6thread17LinearCombinationISJ_Li1EffLNS1L_9ScaleType4KindE0ELNS_15FloatRoundStyleE2ESJ_EENS1_15EpilogueDefaultEEEEEvvEEEEvNT_6ParamsE:
[----:B------:R-:W0:Y:S01]  /*0000*/  LDC R1, c[0x0][0x28] ;  /* 0x00000a00ff017b82 */ /* 0x000e220000000800 */
[----:B------:R-:W1:Y:S01]  /*0010*/  S2R R95, SR_TID.X ;  /* 0x00000000005f7919 */ /* 0x000e620000002100 */
[----:B------:R-:W-:Y:S01]  /*0020*/  ELECT P0, URZ, PT ;  /* 0x00000000003f782f */ /* 0x000fe20003800000 */
[----:B------:R-:W-:Y:S01]  /*0030*/  BSSY B0, `(.L_x_0) ;  /* 0x000000f000007945 */ /* 0x000fe20003800000 */
[--C-:B-1----:R-:W-:Y:S02]  /*0040*/  SHF.R.U32.HI R0, RZ, 0x5, R95.reuse ;  /* 0x00000005ff007819 */ /* 0x102fe4000001165f */
[----:B------:R-:W-:-:S03]  /*0050*/  SHF.R.U32.HI R7, RZ, 0x7, R95 ;  /* 0x00000007ff077819 */ /* 0x000fc6000001165f */
[----:B------:R-:W1:Y:S04]  /*0060*/  SHFL.IDX PT, R3, R0, RZ, 0x1f ;  /* 0x00001fff00037589 */ /* 0x000e6800000e0000 */
[----:B------:R2:W3:Y:S01]  /*0070*/  SHFL.IDX PT, R2, R7, RZ, 0x1f ;  /* 0x00001fff07027589 */ /* 0x0004e200000e0000 */
[----:B-1----:R-:W-:-:S13]  /*0080*/  ISETP.NE.OR P0, PT, R3, RZ, !P0 ;  /* 0x000000ff0300720c */ /* 0x002fda0004705670 */
[----:B0-23--:R-:W-:Y:S05]  /*0090*/  @P0 BRA `(.L_x_1) ;  /* 0x0000000000200947 */ /* 0x00dfea0003800000 */
[----:B------:R-:W-:Y:S02]  /*00a0*/  ULDC.64 UR4, c[0x0][0x198] ;  /* 0x0000660000047ab9 */ /* 0x000fe40000000a00 */
[----:B------:R-:W-:Y:S02]  /*00b0*/  UIADD3 UR6, UP0, UR4, 0xf0, URZ ;  /* 0x000000f004067890 */ /* 0x000fe4000ff1e03f */
[----:B------:R-:W-:Y:S02]  /*00c0*/  UIADD3 UR4, UP1, UR4, 0x1f0, URZ ;  /* 0x000001f004047890 */ /* 0x000fe4000ff3e03f */
[----:B------:R-:W-:Y:S02]  /*00d0*/  UIADD3.X UR7, URZ, UR5, URZ, UP0, !UPT ;  /* 0x000000053f077290 */ /* 0x000fe400087fe43f */
[----:B------:R-:W-:-:S07]  /*00e0*/  UIADD3.X UR5, URZ, UR5, URZ, UP1, !UPT ;  /* 0x000000053f057290 */ /* 0x000fce0008ffe43f */
[----:B------:R0:W-:Y:S02]  /*00f0*/  UTMACCTL.PF [UR6] ;  /* 0x00000000060079b9 */ /* 0x0001e40008040000 */
[----:B------:R0:W-:Y:S02]  /*0100*/  UTMACCTL.PF [UR4] ;  /* 0x00000000040079b9 */ /* 0x0001e40008040000 */
[----:B0-----:R-:W-:Y:S01]  /*0110*/  NOP ;  /* 0x0000000000007918 */ /* 0x001fe20000000000 */
.L_x_1:
[----:B------:R-:W-:Y:S05]  /*0120*/  BSYNC B0 ;  /* 0x0000000000007941 */ /* 0x000fea0003800000 */
.L_x_0:
[----:B------:R-:W0:Y:S01]  /*0130*/  SHFL.IDX PT, R5, R0, RZ, 0x1f ;  /* 0x00001fff00057589 */ /* 0x000e2200000e0000 */
[----:B------:R-:W-:-:S04]  /*0140*/  SHF.R.S32.HI R4, RZ, 0x1f, R95 ;  /* 0x0000001fff047819 */ /* 0x000fc8000001145f */
[----:B------:R-:W-:Y:S02]  /*0150*/  LEA.HI R4, R4, R95, RZ, 0x7 ;  /* 0x0000005f04047211 */ /* 0x000fe400078f38ff */
[----:B0-----:R-:W-:-:S13]  /*0160*/  ISETP.NE.AND P0, PT, R5, RZ, PT ;  /* 0x000000ff0500720c */ /* 0x001fda0003f05270 */
[----:B------:R-:W-:Y:S05]  /*0170*/  @P0 BRA `(.L_x_2) ;  /* 0x0000000000600947 */ /* 0x000fea0003800000 */
[----:B------:R-:W0:Y:S01]  /*0180*/  S2UR UR8, SR_CgaCtaId ;  /* 0x00000000000879c3 */ /* 0x000e220000008800 */
[----:B------:R-:W-:Y:S01]  /*0190*/  UMOV UR4, 0x400 ;  /* 0x0000040000047882 */ /* 0x000fe20000000000 */
[----:B------:R-:W-:Y:S01]  /*01a0*/  UMOV UR5, 0x1 ;  /* 0x0000000100057882 */ /* 0x000fe20000000000 */
[----:B------:R-:W-:Y:S01]  /*01b0*/  UMOV UR6, 0xe ;  /* 0x0000000e00067882 */ /* 0x000fe20000000000 */
[----:B------:R-:W-:Y:S01]  /*01c0*/  ELECT P0, URZ, PT ;  /* 0x00000000003f782f */ /* 0x000fe20003800000 */
[----:B------:R-:W-:-:S04]  /*01d0*/  UIADD3 UR6, -UR6, 0x100000, URZ ;  /* 0x0010000006067890 */ /* 0x000fc8000fffe13f */
[----:B------:R-:W-:Y:S02]  /*01e0*/  USHF.L.U32 UR7, UR6, 0xb, URZ ;  /* 0x0000000b06077899 */ /* 0x000fe4000800063f */
[----:B------:R-:W-:Y:S02]  /*01f0*/  USHF.L.U32 UR6, UR6, 0x1, URZ ;  /* 0x0000000106067899 */ /* 0x000fe4000800063f */
[----:B0-----:R-:W-:Y:S02]  /*0200*/  ULEA UR8, UR8, UR4, 0x18 ;  /* 0x0000000408087291 */ /* 0x001fe4000f8ec03f */
[----:B------:R-:W-:-:S04]  /*0210*/  UIADD3 UR4, -UR5, 0x100000, URZ ;  /* 0x0010000005047890 */ /* 0x000fc8000fffe13f */
[----:B------:R-:W-:Y:S02]  /*0220*/  USHF.L.U32 UR5, UR4, 0xb, URZ ;  /* 0x0000000b04057899 */ /* 0x000fe4000800063f */
[----:B------:R-:W-:Y:S01]  /*0230*/  USHF.L.U32 UR4, UR4, 0x1, URZ ;  /* 0x0000000104047899 */ /* 0x000fe2000800063f */
[----:B------:R-:W0:Y:S11]  /*0240*/  FENCE.VIEW.ASYNC.S ;  /* 0x00000000000073c6 */ /* 0x000e360000000000 */
[----:B0-----:R0:W1:Y:S01]  /*0250*/  SYNCS.EXCH.64 URZ, [UR8], UR4 ;  /* 0x00000004083f75b2 */ /* 0x0010620008000100 */
[----:B------:R0:W2:Y:S01]  /*0260*/  SYNCS.EXCH.64 URZ, [UR8+0x28], UR6 ;  /* 0x00002806083f75b2 */ /* 0x0000a20008000100 */
[----:B------:R0:W3:Y:S01]  /*0270*/  SYNCS.EXCH.64 URZ, [UR8+0x8], UR4 ;  /* 0x00000804083f75b2 */ /* 0x0000e20008000100 */
[----:B------:R0:W4:Y:S01]  /*0280*/  SYNCS.EXCH.64 URZ, [UR8+0x30], UR6 ;  /* 0x00003006083f75b2 */ /* 0x0001220008000100 */
[----:B------:R0:W0:Y:S01]  /*0290*/  SYNCS.EXCH.64 URZ, [UR8+0x10], UR4 ;  /* 0x00001004083f75b2 */ /* 0x0000220008000100 */
[----:B------:R0:W0:Y:S01]  /*02a0*/  SYNCS.EXCH.64 URZ, [UR8+0x38], UR6 ;  /* 0x00003806083f75b2 */ /* 0x0000220008000100 */
[----:B------:R0:W0:Y:S01]  /*02b0*/  SYNCS.EXCH.64 URZ, [UR8+0x18], UR4 ;  /* 0x00001804083f75b2 */ /* 0x0000220008000100 */
[----:B------:R0:W0:Y:S01]  /*02c0*/  SYNCS.EXCH.64 URZ, [UR8+0x40], UR6 ;  /* 0x00004006083f75b2 */ /* 0x0000220008000100 */
[----:B------:R0:W0:Y:S01]  /*02d0*/  SYNCS.EXCH.64 URZ, [UR8+0x20], UR4 ;  /* 0x00002004083f75b2 */ /* 0x0000220008000100 */
[----:B------:R0:W0:Y:S01]  /*02e0*/  SYNCS.EXCH.64 URZ, [UR8+0x48], UR6 ;  /* 0x00004806083f75b2 */ /* 0x0000220008000100 */
[----:B------:R-:W-:Y:S01]  /*02f0*/  NOP ;  /* 0x0000000000007918 */ /* 0x000fe20000000000 */
.L_x_2:
[----:B0-----:R-:W0:Y:S01]  /*0300*/  S2UR UR8, SR_CTAID.X ;  /* 0x00000000000879c3 */ /* 0x001e220000002500 */
[----:B------:R-:W-:Y:S01]  /*0310*/  LOP3.LUT R4, R4, 0xffffff80, RZ, 0xc0, !PT ;  /* 0xffffff8004047812 */ /* 0x000fe200078ec0ff */
[----:B------:R-:W5:Y:S01]  /*0320*/  SHFL.IDX PT, R0, R0, RZ, 0x1f ;  /* 0x00001fff00007589 */ /* 0x000f6200000e0000 */
[----:B------:R-:W-:Y:S01]  /*0330*/  SHF.R.S32.HI R10, RZ, 0x1f, R5 ;  /* 0x0000001fff0a7819 */ /* 0x000fe20000011405 */
[----:B------:R-:W-:Y:S01]  /*0340*/  ULDC UR4, c[0x0][0x150] ;  /* 0x0000540000047ab9 */ /* 0x000fe20000000800 */
[----:B------:R-:W-:Y:S01]  /*0350*/  ELECT P0, URZ, PT ;  /* 0x00000000003f782f */ /* 0x000fe20003800000 */
[----:B------:R-:W-:Y:S01]  /*0360*/  IMAD.IADD R8, R95, 0x1, -R4 ;  /* 0x000000015f087824 */ /* 0x000fe200078e0a04 */
[----:B------:R-:W-:Y:S01]  /*0370*/  LEA.HI R10, R10, R5, RZ, 0x2 ;  /* 0x000000050a0a7211 */ /* 0x000fe200078f10ff */
[----:B------:R-:W1:Y:S01]  /*0380*/  S2R R4, SR_CTAID.Y ;  /* 0x0000000000047919 */ /* 0x000e620000002600 */
[----:B------:R-:W2:Y:S01]  /*0390*/  LDC R12, c[0x0][0x144] ;  /* 0x00005100ff0c7b82 */ /* 0x000ea20000000800 */
[----:B------:R-:W-:Y:S01]  /*03a0*/  NOP ;  /* 0x0000000000007918 */ /* 0x000fe20000000000 */
[----:B------:R-:W-:Y:S01]  /*03b0*/  SHF.R.S32.HI R9, RZ, 0x1f, R8 ;  /* 0x0000001fff097819 */ /* 0x000fe20000011408 */
[----:B------:R-:W-:Y:S01]  /*03c0*/  NOP ;  /* 0x0000000000007918 */ /* 0x000fe20000000000 */
[----:B------:R-:W-:Y:S01]  /*03d0*/  LOP3.LUT R10, R10, 0x3ffffffc, RZ, 0xc0, !PT ;  /* 0x3ffffffc0a0a7812 */ /* 0x000fe200078ec0ff */
[----:B------:R-:W-:Y:S01]  /*03e0*/  IMAD.MOV.U32 R22, RZ, RZ, 0x1 ;  /* 0x00000001ff167424 */ /* 0x000fe200078e00ff */
[----:B------:R-:W-:-:S02]  /*03f0*/  LEA.HI R9, R9, R8, RZ, 0x3 ;  /* 0x0000000809097211 */ /* 0x000fc400078f18ff */
[----:B------:R-:W3:Y:S01]  /*0400*/  LDC R13, c[0x0][0x140] ;  /* 0x00005000ff0d7b82 */ /* 0x000ee20000000800 */
[----:B------:R-:W-:Y:S01]  /*0410*/  IMAD.IADD R10, R5, 0x1, -R10 ;  /* 0x00000001050a7824 */ /* 0x000fe200078e0a0a */
[--C-:B------:R-:W-:Y:S02]  /*0420*/  SHF.R.S32.HI R6, RZ, 0x3, R9.reuse ;  /* 0x00000003ff067819 */ /* 0x100fe40000011409 */
[----:B------:R-:W-:Y:S02]  /*0430*/  SHF.R.S32.HI R9, RZ, 0x1f, R9 ;  /* 0x0000001fff097819 */ /* 0x000fe40000011409 */
[----:B------:R-:W-:Y:S02]  /*0440*/  ISETP.NE.AND P3, PT, R2, RZ, PT ;  /* 0x000000ff0200720c */ /* 0x000fe40003f65270 */
[----:B0-----:R-:W-:Y:S02]  /*0450*/  I2FP.F32.U32 R11, UR8 ;  /* 0x00000008000b7c45 */ /* 0x001fe40008201000 */
[----:B------:R-:W-:-:S02]  /*0460*/  LEA.HI R9, R9, R6, RZ, 0x2 ;  /* 0x0000000609097211 */ /* 0x000fc400078f10ff */
[----:B-----5:R-:W-:Y:S01]  /*0470*/  ISETP.NE.OR P0, PT, R0, RZ, !P0 ;  /* 0x000000ff0000720c */ /* 0x020fe20004705670 */
[----:B------:R-:W-:Y:S01]  /*0480*/  FMUL R11, R11, UR4 ;  /* 0x000000040b0b7c20 */ /* 0x000fe20008400000 */
[----:B------:R-:W-:Y:S01]  /*0490*/  LOP3.LUT R9, R9, 0xfffffffc, RZ, 0xc0, !PT ;  /* 0xfffffffc09097812 */ /* 0x000fe200078ec0ff */
[----:B------:R-:W-:Y:S01]  /*04a0*/  ULDC UR4, c[0x0][0x154] ;  /* 0x0000550000047ab9 */ /* 0x000fe20000000800 */
[----:B------:R-:W-:-:S03]  /*04b0*/  SHF.R.S32.HI R0, RZ, 0x1f, R3 ;  /* 0x0000001fff007819 */ /* 0x000fc60000011403 */
[----:B------:R-:W0:Y:S01]  /*04c0*/  F2I.U32.TRUNC.NTZ R11, R11 ;  /* 0x0000000b000b7305 */ /* 0x000e22000020f000 */
[----:B------:R-:W-:Y:S01]  /*04d0*/  IMAD.IADD R9, R6, 0x1, -R9 ;  /* 0x0000000106097824 */ /* 0x000fe200078e0a09 */
[----:B------:R-:W-:-:S03]  /*04e0*/  LEA.HI R0, R0, R3, RZ, 0x2 ;  /* 0x0000000300007211 */ /* 0x000fc600078f10ff */
[----:B------:R-:W-:Y:S01]  /*04f0*/  IMAD R10, R10, 0x4, R9 ;  /* 0x000000040a0a7824 */ /* 0x000fe200078e0209 */
[----:B------:R-:W-:Y:S01]  /*0500*/  VOTEU.ALL UP0, P0 ;  /* 0x00000000003f7886 */ /* 0x000fe20000000000 */
[----:B------:R-:W-:Y:S01]  /*0510*/  LOP3.LUT R0, R0, 0xfffffffc, RZ, 0xc0, !PT ;  /* 0xfffffffc00007812 */ /* 0x000fe200078ec0ff */
[----:B------:R-:W-:Y:S01]  /*0520*/  VOTEU.ALL UP1, P0 ;  /* 0x00000000003f7886 */ /* 0x000fe20000020000 */
[C---:B------:R-:W-:Y:S01]  /*0530*/  IMAD.SHL.U32 R19, R10.reuse, 0x4, RZ ;  /* 0x000000040a137824 */ /* 0x040fe200078e00ff */
[----:B------:R-:W-:Y:S01]  /*0540*/  SHF.R.S32.HI R9, RZ, 0x1f, R10 ;  /* 0x0000001fff097819 */ /* 0x000fe2000001140a */
[----:B------:R-:W5:Y:S01]  /*0550*/  @!UP0 S2UR UR7, SR_CgaCtaId ;  /* 0x00000000000789c3 */ /* 0x000f620000008800 */
[----:B------:R-:W-:Y:S01]  /*0560*/  IMAD.IADD R3, R3, 0x1, -R0 ;  /* 0x0000000103037824 */ /* 0x000fe200078e0a00 */
[----:B------:R-:W-:Y:S01]  /*0570*/  @!UP0 UMOV UR6, 0x400 ;  /* 0x0000040000068882 */ /* 0x000fe20000000000 */
[----:B------:R-:W-:Y:S01]  /*0580*/  LEA.HI R9, R9, R10, RZ, 0x2 ;  /* 0x0000000a09097211 */ /* 0x000fe200078f10ff */
[----:B0-----:R-:W-:Y:S01]  /*0590*/  IMAD.MOV R15, RZ, RZ, -R11 ;  /* 0x000000ffff0f7224 */ /* 0x001fe200078e0a0b */
[----:B------:R-:W-:-:S02]  /*05a0*/  LOP3.LUT R19, R10, 0xc, R19, 0x78, !PT ;  /* 0x0000000c0a137812 */ /* 0x000fc400078e7813 */
[----:B------:R-:W-:Y:S01]  /*05b0*/  LOP3.LUT R11, R9, 0xfffffffc, RZ, 0xc0, !PT ;  /* 0xfffffffc090b7812 */ /* 0x000fe200078ec0ff */
[----:B--2---:R-:W-:Y:S01]  /*05c0*/  IMAD R6, R12, R15, UR8 ;  /* 0x000000080c067e24 */ /* 0x004fe2000f8e020f */
[----:B-1----:R-:W-:Y:S01]  /*05d0*/  I2FP.F32.U32 R12, R4 ;  /* 0x00000004000c7245 */ /* 0x002fe20000201000 */
[----:B------:R-:W0:Y:S01]  /*05e0*/  LDC R9, c[0x0][0x148] ;  /* 0x00005200ff097b82 */ /* 0x000e220000000800 */
[----:B------:R-:W-:Y:S01]  /*05f0*/  ISETP.NE.AND P1, PT, R3, 0x3, PT ;  /* 0x000000030300780c */ /* 0x000fe20003f25270 */
[----:B------:R-:W-:Y:S01]  /*0600*/  IMAD.IADD R11, R10, 0x1, -R11 ;  /* 0x000000010a0b7824 */ /* 0x000fe200078e0a0b */
[----:B---3--:R-:W-:Y:S01]  /*0610*/  ISETP.EQ.U32.AND P2, PT, R13, 0x1, PT ;  /* 0x000000010d00780c */ /* 0x008fe20003f42070 */
[----:B------:R-:W-:Y:S01]  /*0620*/  FMUL R12, R12, UR4 ;  /* 0x000000040c0c7c20 */ /* 0x000fe20008400000 */
[----:B------:R-:W-:Y:S01]  /*0630*/  UMOV UR4, 0x20 ;  /* 0x0000002000047882 */ /* 0x000fe20000000000 */
[----:B------:R-:W-:Y:S01]  /*0640*/  ISETP.EQ.OR P1, PT, R3, RZ, !P1 ;  /* 0x000000ff0300720c */ /* 0x000fe20004f22670 */
[----:B------:R-:W-:-:S04]  /*0650*/  @!UP0 UIADD3 UR4, -UR4, 0x100000, URZ ;  /* 0x0010000004048890 */ /* 0x000fc8000fffe13f */
[----:B------:R-:W-:Y:S02]  /*0660*/  @!UP0 USHF.L.U32 UR5, UR4, 0xb, URZ ;  /* 0x0000000b04058899 */ /* 0x000fe4000800063f */
[----:B------:R-:W-:Y:S01]  /*0670*/  @!UP0 USHF.L.U32 UR4, UR4, 0x1, URZ ;  /* 0x0000000104048899 */ /* 0x000fe2000800063f */
[----:B------:R-:W-:Y:S01]  /*0680*/  ISETP.NE.AND P4, PT, R11, R6, PT ;  /* 0x000000060b00720c */ /* 0x000fe20003f85270 */
[----:B------:R-:W1:Y:S01]  /*0690*/  F2I.U32.TRUNC.NTZ R12, R12 ;  /* 0x0000000c000c7305 */ /* 0x000e62000020f000 */
[----:B------:R-:W-:Y:S01]  /*06a0*/  ISETP.EQ.AND P1, PT, R2, RZ, P1 ;  /* 0x000000ff0200720c */ /* 0x000fe20000f22270 */
[----:B-----5:R-:W-:-:S03]  /*06b0*/  @!UP0 ULEA UR6, UR7, UR6, 0x18 ;  /* 0x0000000607068291 */ /* 0x020fc6000f8ec03f */
[----:B------:R-:W-:Y:S01]  /*06c0*/  SEL R18, RZ, 0x1, !P1 ;  /* 0x00000001ff127807 */ /* 0x000fe20004800000 */
[----:B------:R-:W-:Y:S01]  /*06d0*/  VOTEU.ALL UP0, P0 ;  /* 0x00000000003f7886 */ /* 0x000fe20000000000 */
[----:B------:R-:W-:Y:S01]  /*06e0*/  LOP3.LUT P0, RZ, R8, 0x7, RZ, 0xc0, !PT ;  /* 0x0000000708ff7812 */ /* 0x000fe2000780c0ff */
[----:B------:R-:W-:-:S04]  /*06f0*/  VIADD R8, R2, 0xffffffff ;  /* 0xffffffff02087836 */ /* 0x000fc80000000000 */
[----:B------:R-:W-:Y:S02]  /*0700*/  @P4 SHF.R.S32.HI R0, RZ, 0x1f, R19 ;  /* 0x0000001fff004819 */ /* 0x000fe40000011413 */
[----:B------:R-:W-:Y:S01]  /*0710*/  ISETP.LT.U32.AND P0, PT, R19, 0x10, !P0 ;  /* 0x000000101300780c */ /* 0x000fe20004701070 */
[----:B-1----:R-:W-:Y:S01]  /*0720*/  IMAD.MOV R23, RZ, RZ, -R12 ;  /* 0x000000ffff177224 */ /* 0x002fe200078e0a0c */
[----:B------:R-:W-:Y:S01]  /*0730*/  @P4 LEA.HI R0, R0, R19, RZ, 0x2 ;  /* 0x0000001300004211 */ /* 0x000fe200078f10ff */
[----:B------:R-:W1:Y:S02]  /*0740*/  FENCE.VIEW.ASYNC.S ;  /* 0x00000000000073c6 */ /* 0x000e640000000000 */
[----:B-1----:R1:W2:Y:S01]  /*0750*/  @!UP0 SYNCS.EXCH.64 URZ, [UR6+0x60], UR4 ;  /* 0x00006004063f85b2 */ /* 0x0022a20008000100 */
[----:B------:R-:W-:Y:S01]  /*0760*/  ISETP.GE.U32.AND P6, PT, R8, 0x2, PT ;  /* 0x000000020800780c */ /* 0x000fe20003fc6070 */
[----:B0-----:R-:W-:Y:S01]  /*0770*/  IMAD R11, R9, R23, R4 ;  /* 0x00000017090b7224 */ /* 0x001fe200078e0204 */
[----:B------:R-:W-:-:S02]  /*0780*/  @P4 SHF.R.S32.HI R0, RZ, 0x2, R0 ;  /* 0x00000002ff004819 */ /* 0x000fc40000011400 */
[----:B------:R-:W-:Y:S02]  /*0790*/  SEL R18, R18, 0x2, P6 ;  /* 0x0000000212127807 */ /* 0x000fe40003000000 */
[----:B------:R-:W-:Y:S02]  /*07a0*/  @P4 ISETP.NE.AND P5, PT, R0, R11, PT ;  /* 0x0000000b0000420c */ /* 0x000fe40003fa5270 */
[----:B------:R-:W-:Y:S02]  /*07b0*/  SEL R11, RZ, 0x1, !P0 ;  /* 0x00000001ff0b7807 */ /* 0x000fe40004000000 */
[----:B------:R-:W-:Y:S02]  /*07c0*/  @P4 SEL R22, RZ, 0x1, P5 ;  /* 0x00000001ff164807 */ /* 0x000fe40002800000 */
[----:B------:R-:W-:Y:S02]  /*07d0*/  LOP3.LUT R0, R95, 0x7f, RZ, 0xc0, !PT ;  /* 0x0000007f5f007812 */ /* 0x000fe400078ec0ff */
[----:B------:R-:W-:Y:S01]  /*07e0*/  LOP3.LUT R22, R22, R11, RZ, 0xc0, !PT ;  /* 0x0000000b16167212 */ /* 0x000fe200078ec0ff */
[----:B------:R1:W0:Y:S01]  /*07f0*/  @!UP1 SYNCS.EXCH.64 URZ, [UR6+0x68], UR4 ;  /* 0x00006804063f95b2 */ /* 0x0002220008000100 */
[----:B------:R-:W-:Y:S01]  /*0800*/  NOP ;  /* 0x0000000000007918 */ /* 0x000fe20000000000 */
[----:B-12---:R-:W-:Y:S05]  /*0810*/  @!P2 BRA `(.L_x_3) ;  /* 0x000000000008a947 */ /* 0x006fea0003800000 */
[----:B0---4-:R-:W-:Y:S01]  /*0820*/  UCGABAR_ARV ;  /* 0x00000000000079c7 */ /* 0x011fe20008000000 */
[----:B------:R-:W-:Y:S05]  /*0830*/  BRA `(.L_x_4) ;  /* 0x0000000000047947 */ /* 0x000fea0003800000 */
.L_x_3:
[----:B0---4-:R-:W-:Y:S01]  /*0840*/  NOP ;  /* 0x0000000000007918 */ /* 0x011fe20000000000 */
.L_x_4:
[----:B------:R-:W0:Y:S01]  /*0850*/  LDC R2, c[0x0][0x65c] ;  /* 0x00019700ff027b82 */ /* 0x000e220000000800 */
[----:B------:R-:W-:Y:S02]  /*0860*/  IMAD.U32 R10, RZ, RZ, UR8 ;  /* 0x00000008ff0a7e24 */ /* 0x000fe4000f8e00ff */
[----:B------:R-:W-:Y:S01]  /*0870*/  IMAD.MOV.U32 R11, RZ, RZ, RZ ;  /* 0x000000ffff0b7224 */ /* 0x000fe200078e00ff */
[----:B0-----:R-:W-:-:S04]  /*0880*/  ISETP.NE.AND P1, PT, R2, 0x1, PT ;  /* 0x000000010200780c */ /* 0x001fc80003f25270 */
[----:B------:R-:W-:-:S09]  /*0890*/  P2R R5, PR, RZ, 0x2 ;  /* 0x00000002ff057803 */ /* 0x000fd20000000000 */
[----:B------:R-:W0:Y:S01]  /*08a0*/  @P1 LDC R17, c[0x0][0x10] ;  /* 0x00000400ff111b82 */ /* 0x000e220000000800 */
[----:B------:R-:W-:Y:S02]  /*08b0*/  @P1 IMAD.MOV.U32 R5, RZ, RZ, RZ ;  /* 0x000000ffff051224 */ /* 0x000fe400078e00ff */
[----:B------:R-:W-:-:S05]  /*08c0*/  @P1 IMAD.MOV.U32 R15, RZ, RZ, RZ ;  /* 0x000000ffff0f1224 */ /* 0x000fca00078e00ff */
[----:B------:R-:W1:Y:S01]  /*08d0*/  @!P1 LDC R13, c[0x0][0xc] ;  /* 0x00000300ff0d9b82 */ /* 0x000e620000000800 */
[----:B------:R-:W-:Y:S01]  /*08e0*/  ULDC UR4, c[0x0][0xc] ;  /* 0x0000030000047ab9 */ /* 0x000fe20000000800 */
[----:B------:R-:W-:Y:S01]  /*08f0*/  ULDC UR5, c[0x0][0x10] ;  /* 0x0000040000057ab9 */ /* 0x000fe20000000800 */
[----:B------:R-:W-:Y:S01]  /*0900*/  ULDC UR6, c[0x0][0x14] ;  /* 0x0000050000067ab9 */ /* 0x000fe20000000800 */
[----:B------:R-:W-:-:S04]  /*0910*/  UIMAD.WIDE.U32 UR4, UR4, UR5, URZ ;  /* 0x00000005040472a5 */ /* 0x000fc8000f8e003f */
[----:B------:R-:W-:Y:S02]  /*0920*/  UIMAD.WIDE.U32 UR36, UR4, UR6, URZ ;  /* 0x00000006042472a5 */ /* 0x000fe4000f8e003f */
[----:B------:R-:W-:-:S04]  /*0930*/  UIMAD UR42, UR5, UR6, URZ ;  /* 0x00000006052a72a4 */ /* 0x000fc8000f8e023f */
[----:B------:R-:W-:Y:S01]  /*0940*/  UIADD3 UR42, UR37, UR42, URZ ;  /* 0x0000002a252a7290 */ /* 0x000fe2000fffe03f */
[----:B0-----:R-:W-:-:S04]  /*0950*/  @P1 IMAD.WIDE.U32 R16, R17, UR8, R4 ;  /* 0x0000000811101c25 */ /* 0x001fc8000f8e0004 */
[----:B------:R-:W-:Y:S02]  /*0960*/  @P1 IMAD.IADD R17, R17, 0x1, R15 ;  /* 0x0000000111111824 */ /* 0x000fe400078e020f */
[----:B-1----:R-:W-:-:S04]  /*0970*/  @!P1 IMAD.WIDE.U32 R10, R4, R13, R10 ;  /* 0x0000000d040a9225 */ /* 0x002fc800078e000a */
[----:B------:R-:W-:Y:S02]  /*0980*/  @!P1 IMAD.MOV.U32 R16, RZ, RZ, R10 ;  /* 0x000000ffff109224 */ /* 0x000fe400078e000a */
[----:B------:R-:W-:Y:S01]  /*0990*/  @!P1 IMAD.MOV.U32 R17, RZ, RZ, R11 ;  /* 0x000000ffff119224 */ /* 0x000fe200078e000b */
[----:B------:R-:W-:Y:S06]  /*09a0*/  @!P2 BRA `(.L_x_5) ;  /* 0x00000000000ca947 */ /* 0x000fec0003800000 */
[----:B------:R-:W-:Y:S01]  /*09b0*/  UCGABAR_WAIT ;  /* 0x0000000000007dc7 */ /* 0x000fe20008000000 */
[----:B------:R-:W-:Y:S01]  /*09c0*/  CCTL.IVALL ;  /* 0x00000000ff00798f */ /* 0x000fe20002000000 */
[----:B------:R-:W-:Y:S05]  /*09d0*/  BRA `(.L_x_6) ;  /* 0x0000000000047947 */ /* 0x000fea0003800000 */
.L_x_5:
[----:B------:R-:W-:Y:S06]  /*09e0*/  BAR.SYNC.DEFER_BLOCKING 0x0 ;  /* 0x0000000000007b1d */ /* 0x000fec0000010000 */
.L_x_6:
[----:B------:R-:W-:Y:S05]  /*09f0*/  @!P3 BRA `(.L_x_7) ;  /* 0x0000005c00a8b947 */ /* 0x000fea0003800000 */
[----:B------:R-:W-:-:S13]  /*0a00*/  ISETP.GT.U32.AND P0, PT, R8, 0x1, PT ;  /* 0x000000010800780c */ /* 0x000fda0003f04070 */
[----:B------:R-:W-:Y:S05]  /*0a10*/  @P0 EXIT ;  /* 0x000000000000094d */ /* 0x000fea0003800000 */
[----:B------:R-:W-:Y:S01]  /*0a20*/  ULDC.64 UR4, c[0x0][0x650] ;  /* 0x0001940000047ab9 */ /* 0x000fe20000000a00 */
[----:B------:R-:W-:Y:S01]  /*0a30*/  PRMT R3, RZ, 0x7610, R3 ;  /* 0x00007610ff037816 */ /* 0x000fe20000000003 */
[----:B------:R-:W-:Y:S01]  /*0a40*/  IMAD.MOV.U32 R103, RZ, RZ, -0x1 ;  /* 0xffffffffff677424 */ /* 0x000fe200078e00ff */
[----:B------:R-:W-:Y:S01]  /*0a50*/  ISETP.GE.U32.AND P0, PT, R16, UR4, PT ;  /* 0x0000000410007c0c */ /* 0x000fe2000bf06070 */
[----:B------:R-:W-:Y:S02]  /*0a60*/  IMAD.MOV.U32 R100, RZ, RZ, -0x1 ;  /* 0xffffffffff647424 */ /* 0x000fe400078e00ff */
[----:B------:R-:W-:Y:S01]  /*0a70*/  IMAD.MOV.U32 R101, RZ, RZ, -0x1 ;  /* 0xffffffffff657424 */ /* 0x000fe200078e00ff */
[----:B------:R-:W-:-:S13]  /*0a80*/  ISETP.GE.U32.AND.EX P0, PT, R17, UR5, PT, P0 ;  /* 0x0000000511007c0c */ /* 0x000fda000bf06100 */
[----:B------:R-:W-:Y:S05]  /*0a90*/  @P0 BRA `(.L_x_8) ;  /* 0x0000000400280947 */ /* 0x000fea0003800000 */
[----:B------:R-:W0:Y:S01]  /*0aa0*/  LDC.64 R24, c[0x0][0x628] ;  /* 0x00018a00ff187b82 */ /* 0x000e220000000a00 */
[----:B------:R-:W-:Y:S02]  /*0ab0*/  IMAD.MOV.U32 R10, RZ, RZ, R16 ;  /* 0x000000ffff0a7224 */ /* 0x000fe400078e0010 */
[----:B------:R-:W-:-:S05]  /*0ac0*/  IMAD.MOV.U32 R11, RZ, RZ, R17 ;  /* 0x000000ffff0b7224 */ /* 0x000fca00078e0011 */
[----:B------:R-:W1:Y:S08]  /*0ad0*/  LDC R8, c[0x0][0x630] ;  /* 0x00018c00ff087b82 */ /* 0x000e700000000800 */
[----:B------:R-:W2:Y:S01]  /*0ae0*/  LDC.64 R26, c[0x0][0x620] ;  /* 0x00018800ff1a7b82 */ /* 0x000ea20000000a00 */
[----:B0-----:R-:W-:-:S04]  /*0af0*/  ISETP.NE.U32.AND P0, PT, R24, RZ, PT ;  /* 0x000000ff1800720c */ /* 0x001fc80003f05070 */
[----:B------:R-:W-:-:S13]  /*0b00*/  ISETP.NE.AND.EX P0, PT, R25, RZ, PT, P0 ;  /* 0x000000ff1900720c */ /* 0x000fda0003f05300 */
[----:B-12---:R-:W-:Y:S05]  /*0b10*/  @!P0 BRA `(.L_x_9) ;  /* 0x0000000000288947 */ /* 0x006fea0003800000 */
[----:B------:R-:W0:Y:S02]  /*0b20*/  LDC R3, c[0x0][0x634] ;  /* 0x00018d00ff037b82 */ /* 0x000e240000000800 */
[----:B0-----:R-:W-:-:S05]  /*0b30*/  IADD3 R3, P0, R16, R3, RZ ;  /* 0x0000000310037210 */ /* 0x001fca0007f1e0ff */
[----:B------:R-:W-:-:S04]  /*0b40*/  IMAD.X R21, RZ, RZ, R17, P0 ;  /* 0x000000ffff157224 */ /* 0x000fc800000e0611 */
[----:B------:R-:W-:-:S04]  /*0b50*/  IMAD.WIDE.U32 R10, R21, R24, RZ ;  /* 0x00000018150a7225 */ /* 0x000fc800078e00ff */
[----:B------:R-:W-:-:S04]  /*0b60*/  IMAD.WIDE.U32 R12, P0, R3, R25, R10 ;  /* 0x00000019030c7225 */ /* 0x000fc8000780000a */
[----:B------:R-:W-:-:S04]  /*0b70*/  IMAD.WIDE.U32 R10, R3, R24, RZ ;  /* 0x00000018030a7225 */ /* 0x000fc800078e00ff */
[----:B------:R-:W-:Y:S01]  /*0b80*/  IMAD.X R15, RZ, RZ, RZ, P0 ;  /* 0x000000ffff0f7224 */ /* 0x000fe200000e06ff */
[----:B------:R-:W-:Y:S01]  /*0b90*/  IADD3 RZ, P0, R11, R12, RZ ;  /* 0x0000000c0bff7210 */ /* 0x000fe20007f1e0ff */
[----:B------:R-:W-:-:S04]  /*0ba0*/  IMAD.MOV.U32 R14, RZ, RZ, R13 ;  /* 0x000000ffff0e7224 */ /* 0x000fc800078e000d */
[----:B------:R-:W-:-:S08]  /*0bb0*/  IMAD.WIDE.U32.X R10, R21, R25, R14, P0 ;  /* 0x00000019150a7225 */ /* 0x000fd000000e040e */
.L_x_9:
[----:B------:R-:W0:Y:S01]  /*0bc0*/  LDC.64 R30, c[0x0][0x640] ;  /* 0x00019000ff1e7b82 */ /* 0x000e220000000a00 */
[-CC-:B------:R-:W-:Y:S01]  /*0bd0*/  SHF.R.U64 R101, R10, R8.reuse, R11.reuse ;  /* 0x000000080a657219 */ /* 0x180fe2000000120b */
[----:B------:R-:W-:Y:S01]  /*0be0*/  IMAD R29, R9, R23, R4 ;  /* 0x00000017091d7224 */ /* 0x000fe200078e0204 */
[----:B------:R-:W-:Y:S01]  /*0bf0*/  SHF.R.U32.HI R3, RZ, R8, R11 ;  /* 0x00000008ff037219 */ /* 0x000fe2000001160b */
[----:B------:R-:W-:Y:S01]  /*0c00*/  IMAD.MOV.U32 R23, RZ, RZ, 0x1 ;  /* 0x00000001ff177424 */ /* 0x000fe200078e00ff */
[----:B------:R-:W-:-:S03]  /*0c10*/  IADD3 R5, P0, RZ, -R101, RZ ;  /* 0x80000065ff057210 */ /* 0x000fc60007f1e0ff */
[----:B------:R-:W1:Y:S02]  /*0c20*/  LDC R12, c[0x0][0x618] ;  /* 0x00018600ff0c7b82 */ /* 0x000e640000000800 */
[----:B------:R-:W-:Y:S02]  /*0c30*/  IMAD.X R3, RZ, RZ, ~R3, P0 ;  /* 0x000000ffff037224 */ /* 0x000fe400000e0e03 */
[----:B------:R-:W-:-:S04]  /*0c40*/  IMAD.WIDE.U32 R10, R5, R26, R16 ;  /* 0x0000001a050a7225 */ /* 0x000fc800078e0010 */
[----:B------:R-:W2:Y:S01]  /*0c50*/  LDC R20, c[0x0][0x608] ;  /* 0x00018200ff147b82 */ /* 0x000ea20000000800 */
[----:B------:R-:W-:Y:S02]  /*0c60*/  IMAD R8, R3, R26, RZ ;  /* 0x0000001a03087224 */ /* 0x000fe400078e02ff */
[----:B------:R-:W-:Y:S02]  /*0c70*/  IMAD.MOV.U32 R3, RZ, RZ, -0x1 ;  /* 0xffffffffff037424 */ /* 0x000fe400078e00ff */
[----:B------:R-:W-:-:S03]  /*0c80*/  IMAD R5, R5, R27, R8 ;  /* 0x0000001b05057224 */ /* 0x000fc600078e0208 */
[----:B------:R-:W3:Y:S01]  /*0c90*/  LDC R28, c[0x0][0x658] ;  /* 0x00019600ff1c7b82 */ /* 0x000ee20000000800 */
[----:B------:R-:W-:Y:S01]  /*0ca0*/  IMAD.IADD R5, R11, 0x1, R5 ;  /* 0x000000010b057824 */ /* 0x000fe200078e0205 */
[----:B0-----:R-:W-:-:S04]  /*0cb0*/  ISETP.NE.U32.AND P0, PT, R30, RZ, PT ;  /* 0x000000ff1e00720c */ /* 0x001fc80003f05070 */
[----:B------:R-:W-:Y:S02]  /*0cc0*/  ISETP.NE.AND.EX P0, PT, R31, RZ, PT, P0 ;  /* 0x000000ff1f00720c */ /* 0x000fe40003f05300 */
[----:B------:R-:W0:Y:S01]  /*0cd0*/  LDC R24, c[0x0][0x600] ;  /* 0x00018000ff187b82 */ /* 0x000e220000000800 */
[-CC-:B-1----:R-:W-:Y:S02]  /*0ce0*/  SHF.R.U64 R14, R10, R12.reuse, R5.reuse ;  /* 0x0000000c0a0e7219 */ /* 0x182fe40000001205 */
[----:B------:R-:W-:-:S05]  /*0cf0*/  SHF.R.U32.HI R5, RZ, R12, R5 ;  /* 0x0000000cff057219 */ /* 0x000fca0000011605 */
[----:B------:R-:W1:Y:S01]  /*0d00*/  LDC R15, c[0x0][0x648] ;  /* 0x00019200ff0f7b82 */ /* 0x000e620000000800 */
[-CC-:B--2---:R-:W-:Y:S02]  /*0d10*/  SHF.R.U64 R27, R14, R20.reuse, R5.reuse ;  /* 0x000000140e1b7219 */ /* 0x184fe40000001205 */
[----:B------:R-:W-:-:S05]  /*0d20*/  SHF.R.U32.HI R5, RZ, R20, R5 ;  /* 0x00000014ff057219 */ /* 0x000fca0000011605 */
[----:B------:R-:W2:Y:S01]  /*0d30*/  LDC R21, c[0x0][0x638] ;  /* 0x00018e00ff157b82 */ /* 0x000ea20000000800 */
[-CC-:B---3--:R-:W-:Y:S02]  /*0d40*/  SHF.R.U64 R20, R27, R28.reuse, R5.reuse ;  /* 0x0000001c1b147219 */ /* 0x188fe40000001205 */
[-C--:B------:R-:W-:Y:S02]  /*0d50*/  SHF.L.U32 R3, R3, R28.reuse, RZ ;  /* 0x0000001c03037219 */ /* 0x080fe400000006ff */
[----:B------:R-:W-:Y:S01]  /*0d60*/  SHF.R.U32.HI R5, RZ, R28, R5 ;  /* 0x0000001cff057219 */ /* 0x000fe20000011605 */
[----:B------:R-:W-:Y:S01]  /*0d70*/  IMAD.MOV.U32 R4, RZ, RZ, R20 ;  /* 0x000000ffff047224 */ /* 0x000fe200078e0014 */
[----:B------:R-:W-:Y:S01]  /*0d80*/  LOP3.LUT R12, RZ, R3, RZ, 0x33, !PT ;  /* 0x00000003ff0c7212 */ /* 0x000fe200078e33ff */
[----:B------:R-:W3:Y:S01]  /*0d90*/  LDC R25, c[0x0][0x610] ;  /* 0x00018400ff197b82 */ /* 0x000ee20000000800 */
[----:B------:R-:W-:Y:S05]  /*0da0*/  @!P0 BRA `(.L_x_10) ;  /* 0x0000000000288947 */ /* 0x000fea0003800000 */
[----:B------:R-:W4:Y:S02]  /*0db0*/  LDC R3, c[0x0][0x64c] ;  /* 0x00019300ff037b82 */ /* 0x000f240000000800 */
[----:B----4-:R-:W-:-:S05]  /*0dc0*/  IADD3 R3, P0, R20, R3, RZ ;  /* 0x0000000314037210 */ /* 0x010fca0007f1e0ff */
        /* <DEDUP_REMOVED lines=8> */
.L_x_10:
[----:B-1----:R-:W-:Y:S01]  /*0e50*/  SHF.R.U64 R4, R4, R15, R5 ;  /* 0x0000000f04047219 */ /* 0x002fe20000001205 */
[----:B0-----:R-:W-:Y:S01]  /*0e60*/  VIADD R5, R24, 0xffffffff ;  /* 0xffffffff18057836 */ /* 0x001fe20000000000 */
[----:B------:R-:W-:Y:S02]  /*0e70*/  SHF.L.U32 R3, R23, R28, RZ ;  /* 0x0000001c17037219 */ /* 0x000fe400000006ff */
[----:B------:R-:W-:Y:S01]  /*0e80*/  LOP3.LUT R12, R27, R12, RZ, 0xc0, !PT ;  /* 0x0000000c1b0c7212 */ /* 0x000fe200078ec0ff */
[----:B------:R-:W-:Y:S01]  /*0e90*/  IMAD.MOV R8, RZ, RZ, -R4 ;  /* 0x000000ffff087224 */ /* 0x000fe200078e0a04 */
[----:B------:R-:W-:Y:S02]  /*0ea0*/  SEL R6, R6, R29, !P1 ;  /* 0x0000001d06067207 */ /* 0x000fe40004800000 */
[----:B------:R-:W-:Y:S01]  /*0eb0*/  LOP3.LUT R5, R14, R5, RZ, 0xc0, !PT ;  /* 0x000000050e057212 */ /* 0x000fe200078ec0ff */
[----:B------:R-:W-:Y:S02]  /*0ec0*/  IMAD R9, R3, R4, R12 ;  /* 0x0000000403097224 */ /* 0x000fe400078e020c */
[----:B--2---:R-:W-:-:S02]  /*0ed0*/  IMAD R3, R8, R21, R20 ;  /* 0x0000001508037224 */ /* 0x004fc400078e0214 */
[----:B---3--:R-:W-:Y:S02]  /*0ee0*/  IMAD R6, R9, R25, R6 ;  /* 0x0000001909067224 */ /* 0x008fe400078e0206 */
[----:B------:R-:W-:Y:S02]  /*0ef0*/  IMAD R103, R3, R24, R5 ;  /* 0x0000001803677224 */ /* 0x000fe400078e0205 */
[----:B------:R-:W-:-:S03]  /*0f00*/  IMAD.MOV.U32 R4, RZ, RZ, 0x1 ;  /* 0x00000001ff047424 */ /* 0x000fc600078e00ff */
[----:B------:R-:W-:Y:S02]  /*0f10*/  SEL R100, R103, R6, !P1 ;  /* 0x0000000667647207 */ /* 0x000fe40004800000 */
[----:B------:R-:W-:Y:S02]  /*0f20*/  PRMT R3, R4, 0x7610, R3 ;  /* 0x0000761004037816 */ /* 0x000fe40000000003 */
[----:B------:R-:W-:-:S07]  /*0f30*/  SEL R103, R6, R103, !P1 ;  /* 0x0000006706677207 */ /* 0x000fce0004800000 */
.L_x_8:
[----:B------:R-:W-:-:S08]  /*0f40*/  NOP ;  /* 0x0000000000007918 */ /* 0x000fd00000000000 */
[----:B------:R-:W0:Y:S02]  /*0f50*/  USETMAXREG.TRY_ALLOC.CTAPOOL UP0, 0xe8 ;  /* 0x000000e8000079c8 */ /* 0x000e240008000600 */
[----:B0-----:R-:W-:-:S13]  /*0f60*/  PLOP3.LUT P0, PT, PT, PT, UP0, 0x80, 0x0 ;  /* 0x000000000000781c */ /* 0x001fda0003f0f008 */
[----:B------:R-:W-:Y:S05]  /*0f70*/  @!P0 BRA `(.L_x_8) ;  /* 0xfffffffc00f08947 */ /* 0x000fea000383ffff */
[----:B------:R-:W-:Y:S01]  /*0f80*/  ULDC.64 UR4, c[0x0][0x598] ;  /* 0x0001660000047ab9 */ /* 0x000fe20000000a00 */
[----:B------:R-:W-:Y:S01]  /*0f90*/  ULDC.64 UR38, c[0x0][0x208] ;  /* 0x0000820000267ab9 */ /* 0x000fe20000000a00 */
[----:B------:R-:W-:-:S04]  /*0fa0*/  ISETP.NE.U32.AND P0, PT, RZ, UR4, PT ;  /* 0x00000004ff007c0c */ /* 0x000fc8000bf05070 */
[----:B------:R-:W-:-:S13]  /*0fb0*/  ISETP.NE.AND.EX P0, PT, RZ, UR5, PT, P0 ;  /* 0x00000005ff007c0c */ /* 0x000fda000bf05300 */
[----:B------:R-:W-:Y:S05]  /*0fc0*/  @!P0 BRA `(.L_x_11) ;  /* 0x00000000001c8947 */ /* 0x000fea0003800000 */
[----:B------:R-:W0:Y:S02]  /*0fd0*/  LDC.64 R4, c[0x0][0x598] ;  /* 0x00016600ff047b82 */ /* 0x000e240000000a00 */
[----:B0-----:R-:W2:Y:S02]  /*0fe0*/  LDG.E.64 R4, desc[UR38][R4.64] ;  /* 0x0000002604047981 */ /* 0x001ea4000c1e1b00 */
[----:B--2---:R-:W-:-:S04]  /*0ff0*/  ISETP.NE.U32.AND P0, PT, R4, RZ, PT ;  /* 0x000000ff0400720c */ /* 0x004fc80003f05070 */
[----:B------:R-:W-:-:S13]  /*1000*/  ISETP.NE.AND.EX P0, PT, R5, RZ, PT, P0 ;  /* 0x000000ff0500720c */ /* 0x000fda0003f05300 */
[----:B------:R-:W-:Y:S05]  /*1010*/  @!P0 BRA `(.L_x_11) ;  /* 0x0000000000088947 */ /* 0x000fea0003800000 */
[----:B------:R0:W5:Y:S01]  /*1020*/  LD.E R23, desc[UR38][R4.64] ;  /* 0x0000002604177980 */ /* 0x000162000c101900 */
[----:B------:R-:W-:Y:S05]  /*1030*/  BRA `(.L_x_12) ;  /* 0x0000000000247947 */ /* 0x000fea0003800000 */
.L_x_11:
[----:B------:R-:W-:Y:S02]  /*1040*/  ULDC.64 UR4, c[0x0][0x588] ;  /* 0x0001620000047ab9 */ /* 0x000fe40000000a00 */
[----:B------:R-:W-:-:S04]  /*1050*/  ISETP.NE.U32.AND P0, PT, RZ, UR4, PT ;  /* 0x00000004ff007c0c */ /* 0x000fc8000bf05070 */
[----:B------:R-:W-:-:S13]  /*1060*/  ISETP.NE.AND.EX P0, PT, RZ, UR5, PT, P0 ;  /* 0x00000005ff007c0c */ /* 0x000fda000bf05300 */
[----:B------:R-:W-:Y:S05]  /*1070*/  @!P0 BRA `(.L_x_13) ;  /* 0x00000000000c8947 */ /* 0x000fea0003800000 */
[----:B------:R-:W0:Y:S02]  /*1080*/  LDC.64 R4, c[0x0][0x588] ;  /* 0x00016200ff047b82 */ /* 0x000e240000000a00 */
[----:B0-----:R1:W5:Y:S01]  /*1090*/  LDG.E R23, desc[UR38][R4.64] ;  /* 0x0000002604177981 */ /* 0x001362000c1e1900 */
[----:B------:R-:W-:Y:S05]  /*10a0*/  BRA `(.L_x_12) ;  /* 0x0000000000087947 */ /* 0x000fea0003800000 */
.L_x_13:
[----:B------:R-:W-:Y:S02]  /*10b0*/  ULDC UR4, c[0x0][0x580] ;  /* 0x0001600000047ab9 */ /* 0x000fe40000000800 */
[----:B------:R-:W-:-:S07]  /*10c0*/  IMAD.U32 R23, RZ, RZ, UR4 ;  /* 0x00000004ff177e24 */ /* 0x000fce000f8e00ff */
.L_x_12:
[----:B------:R-:W-:Y:S02]  /*10d0*/  ULDC.64 UR4, c[0x0][0x5a0] ;  /* 0x0001680000047ab9 */ /* 0x000fe40000000a00 */
[----:B------:R-:W-:-:S04]  /*10e0*/  ISETP.NE.U32.AND P0, PT, RZ, UR4, PT ;  /* 0x00000004ff007c0c */ /* 0x000fc8000bf05070 */
[----:B------:R-:W-:-:S13]  /*10f0*/  ISETP.NE.AND.EX P0, PT, RZ, UR5, PT, P0 ;  /* 0x00000005ff007c0c */ /* 0x000fda000bf05300 */
[----:B------:R-:W-:Y:S05]  /*1100*/  @!P0 BRA `(.L_x_14) ;  /* 0x00000000001c8947 */ /* 0x000fea0003800000 */
[----:B01----:R-:W0:Y:S02]  /*1110*/  LDC.64 R4, c[0x0][0x5a0] ;  /* 0x00016800ff047b82 */ /* 0x003e240000000a00 */
[----:B0-----:R-:W2:Y:S02]  /*1120*/  LDG.E.64 R4, desc[UR38][R4.64] ;  /* 0x0000002604047981 */ /* 0x001ea4000c1e1b00 */
[----:B--2---:R-:W-:-:S04]  /*1130*/  ISETP.NE.U32.AND P0, PT, R4, RZ, PT ;  /* 0x000000ff0400720c */ /* 0x004fc80003f05070 */
[----:B------:R-:W-:-:S13]  /*1140*/  ISETP.NE.AND.EX P0, PT, R5, RZ, PT, P0 ;  /* 0x000000ff0500720c */ /* 0x000fda0003f05300 */
[----:B------:R-:W-:Y:S05]  /*1150*/  @!P0 BRA `(.L_x_14) ;  /* 0x0000000000088947 */ /* 0x000fea0003800000 */
[----:B------:R0:W5:Y:S01]  /*1160*/  LD.E R90, desc[UR38][R4.64] ;  /* 0x00000026045a7980 */ /* 0x000162000c101900 */
[----:B------:R-:W-:Y:S05]  /*1170*/  BRA `(.L_x_15) ;  /* 0x0000000000247947 */ /* 0x000fea0003800000 */
.L_x_14:
[----:B------:R-:W-:Y:S02]  /*1180*/  ULDC.64 UR4, c[0x0][0x590] ;  /* 0x0001640000047ab9 */ /* 0x000fe40000000a00 */
[----:B------:R-:W-:-:S04]  /*1190*/  ISETP.NE.U32.AND P0, PT, RZ, UR4, PT ;  /* 0x00000004ff007c0c */ /* 0x000fc8000bf05070 */
[----:B------:R-:W-:-:S13]  /*11a0*/  ISETP.NE.AND.EX P0, PT, RZ, UR5, PT, P0 ;  /* 0x00000005ff007c0c */ /* 0x000fda000bf05300 */
[----:B------:R-:W-:Y:S05]  /*11b0*/  @!P0 BRA `(.L_x_16) ;  /* 0x00000000000c8947 */ /* 0x000fea0003800000 */
[----:B------:R-:W2:Y:S02]  /*11c0*/  LDC.64 R90, c[0x0][0x590] ;  /* 0x00016400ff5a7b82 */ /* 0x000ea40000000a00 */
[----:B--2---:R2:W5:Y:S01]  /*11d0*/  LDG.E R90, desc[UR38][R90.64] ;  /* 0x000000265a5a7981 */ /* 0x004562000c1e1900 */
[----:B------:R-:W-:Y:S05]  /*11e0*/  BRA `(.L_x_15) ;  /* 0x0000000000087947 */ /* 0x000fea0003800000 */
.L_x_16:
[----:B------:R-:W-:Y:S02]  /*11f0*/  ULDC UR4, c[0x0][0x584] ;  /* 0x0001610000047ab9 */ /* 0x000fe40000000800 */
[----:B------:R-:W-:-:S07]  /*1200*/  IMAD.U32 R90, RZ, RZ, UR4 ;  /* 0x00000004ff5a7e24 */ /* 0x000fce000f8e00ff */
.L_x_15:
[----:B------:R-:W-:-:S13]  /*1210*/  LOP3.LUT P0, RZ, R3, 0xff, RZ, 0xc0, !PT ;  /* 0x000000ff03ff7812 */ /* 0x000fda000780c0ff */
[----:B------:R-:W-:Y:S05]  /*1220*/  @!P0 EXIT ;  /* 0x000000000000894d */ /* 0x000fea0003800000 */
[----:B------:R-:W3:Y:S01]  /*1230*/  LDC R93, c[0x0][0x658] ;  /* 0x00019600ff5d7b82 */ /* 0x000ee20000000800 */
[----:B------:R-:W-:Y:S01]  /*1240*/  LOP3.LUT R7, R7, 0x1, RZ, 0xc0, !PT ;  /* 0x0000000107077812 */ /* 0x000fe200078ec0ff */
[----:B------:R-:W-:Y:S01]  /*1250*/  ULDC.64 UR6, c[0x0][0x288] ;  /* 0x0000a20000067ab9 */ /* 0x000fe20000000a00 */
[----:B------:R-:W-:Y:S01]  /*1260*/  SHF.R.U32.HI R3, RZ, 0x2, R95 ;  /* 0x00000002ff037819 */ /* 0x000fe2000001165f */
[----:B------:R-:W-:Y:S01]  /*1270*/  UIADD3 UR4, UR7, 0x3f, URZ ;  /* 0x0000003f07047890 */ /* 0x000fe2000fffe03f */
[----:B------:R-:W-:Y:S01]  /*1280*/  SHF.R.U32.HI R0, RZ, 0x1, R0 ;  /* 0x00000001ff007819 */ /* 0x000fe20000011600 */
[----:B------:R-:W-:Y:S01]  /*1290*/  IMAD.SHL.U32 R88, R7, 0x40, RZ ;  /* 0x0000004007587824 */ /* 0x000fe200078e00ff */
[----:B------:R-:W-:Y:S01]  /*12a0*/  LOP3.LUT R3, R3, 0x7, RZ, 0xc0, !PT ;  /* 0x0000000703037812 */ /* 0x000fe200078ec0ff */
[----:B------:R-:W4:Y:S01]  /*12b0*/  LDC.64 R8, c[0x0][0x5c8] ;  /* 0x00017200ff087b82 */ /* 0x000f220000000a00 */
[----:B------:R-:W-:Y:S01]  /*12c0*/  USHF.R.S32.HI UR5, URZ, 0x1f, UR4 ;  /* 0x0000001f3f057899 */ /* 0x000fe20008011404 */
[----:B------:R-:W-:Y:S01]  /*12d0*/  LOP3.LUT R0, R0, 0x30, RZ, 0xc0, !PT ;  /* 0x0000003000007812 */ /* 0x000fe200078ec0ff */
[----:B------:R-:W-:Y:S01]  /*12e0*/  IMAD.MOV.U32 R6, RZ, RZ, 0x1 ;  /* 0x00000001ff067424 */ /* 0x000fe200078e00ff */
[--C-:B------:R-:W-:Y:S01]  /*12f0*/  LOP3.LUT R88, R88, 0x40, R3.reuse, 0xe2, !PT ;  /* 0x0000004058587812 */ /* 0x100fe200078ee203 */
[----:B------:R-:W-:Y:S01]  /*1300*/  ULEA.HI UR5, UR5, UR4, URZ, 0x6 ;  /* 0x0000000405057291 */ /* 0x000fe2000f8f303f */
[-C--:B01----:R-:W-:Y:S01]  /*1310*/  IADD3 R4, RZ, -R0.reuse, -R3 ;  /* 0x80000000ff047210 */ /* 0x083fe20007ffe803 */
[----:B------:R-:W-:Y:S01]  /*1320*/  IMAD.U32 R5, RZ, RZ, UR6 ;  /* 0x00000006ff057e24 */ /* 0x000fe2000f8e00ff */
[----:B------:R-:W0:Y:S01]  /*1330*/  LDC R97, c[0x0][0x600] ;  /* 0x00018000ff617b82 */ /* 0x000e220000000800 */
[----:B------:R-:W-:Y:S01]  /*1340*/  LOP3.LUT R88, R88, R0, RZ, 0xfc, !PT ;  /* 0x0000000058587212 */ /* 0x000fe200078efcff */
[----:B------:R-:W-:Y:S01]  /*1350*/  IMAD.MOV.U32 R0, RZ, RZ, -0x1 ;  /* 0xffffffffff007424 */ /* 0x000fe200078e00ff */
[----:B------:R-:W-:Y:S01]  /*1360*/  USHF.R.S32.HI UR43, URZ, 0x6, UR5 ;  /* 0x000000063f2b7899 */ /* 0x000fe20008011405 */
[----:B------:R-:W-:Y:S01]  /*1370*/  LOP3.LUT R94, R95, 0x3, RZ, 0xc0, !PT ;  /* 0x000000035f5e7812 */ /* 0x000fe200078ec0ff */
[----:B------:R-:W-:Y:S01]  /*1380*/  IMAD R4, R7, -0x40, R4 ;  /* 0xffffffc007047824 */ /* 0x000fe200078e0204 */
[C---:B------:R-:W-:Y:S01]  /*1390*/  LOP3.LUT R96, R95.reuse, 0x80, RZ, 0xc0, !PT ;  /* 0x000000805f607812 */ /* 0x040fe200078ec0ff */
[----:B------:R-:W-:Y:S01]  /*13a0*/  UISETP.LT.AND UP0, UPT, UR43, 0x1, UPT ;  /* 0x000000012b00788c */ /* 0x000fe2000bf01270 */
[-C--:B---3--:R-:W-:Y:S01]  /*13b0*/  SHF.L.U32 R0, R0, R93.reuse, RZ ;  /* 0x0000005d00007219 */ /* 0x088fe200000006ff */
[----:B------:R-:W-:Y:S01]  /*13c0*/  ULDC UR4, c[0x0][0x284] ;  /* 0x0000a10000047ab9 */ /* 0x000fe20000000800 */
[----:B------:R-:W-:Y:S01]  /*13d0*/  IMAD R94, R94, -0x2, R5 ;  /* 0xfffffffe5e5e7824 */ /* 0x000fe200078e0205 */
[----:B------:R-:W-:Y:S01]  /*13e0*/  USEL UR44, UR43, 0x1, UP0 ;  /* 0x000000012b2c7887 */ /* 0x000fe20008000000 */
[----:B------:R-:W-:Y:S01]  /*13f0*/  SHF.L.U32 R93, R6, R93, RZ ;  /* 0x0000005d065d7219 */ /* 0x000fe200000006ff */
[----:B------:R-:W-:Y:S01]  /*1400*/  IMAD.SHL.U32 R95, R95, 0x2, RZ ;  /* 0x000000025f5f7824 */ /* 0x000fe200078e00ff */
[----:B------:R-:W-:Y:S01]  /*1410*/  LOP3.LUT R102, R18, 0x1, RZ, 0xfc, !PT ;  /* 0x0000000112667812 */ /* 0x000fe200078efcff */
[----:B------:R-:W-:Y:S01]  /*1420*/  VIADD R99, R4, UR4 ;  /* 0x0000000404637c36 */ /* 0x000fe20008000000 */
[C---:B----4-:R-:W-:Y:S01]  /*1430*/  SHF.L.U64.HI R92, R8.reuse, 0x3, R9 ;  /* 0x00000003085c7819 */ /* 0x050fe20000010209 */
[----:B--2---:R-:W-:Y:S01]  /*1440*/  IMAD.SHL.U32 R91, R8, 0x8, RZ ;  /* 0x00000008085b7824 */ /* 0x004fe200078e00ff */
[----:B------:R-:W-:Y:S01]  /*1450*/  SHF.R.U32.HI R96, RZ, 0x7, R96 ;  /* 0x00000007ff607819 */ /* 0x000fe20000011660 */
[----:B------:R-:W-:Y:S01]  /*1460*/  IMAD.MOV.U32 R89, RZ, RZ, RZ ;  /* 0x000000ffff597224 */ /* 0x000fe200078e00ff */
[----:B------:R-:W-:Y:S01]  /*1470*/  LOP3.LUT R98, RZ, R0, RZ, 0x33, !PT ;  /* 0x00000000ff627212 */ /* 0x000fe200078e33ff */
[----:B------:R-:W-:Y:S01]  /*1480*/  UIADD3 UR44, UR43, -UR44, URZ ;  /* 0x8000002c2b2c7290 */ /* 0x000fe2000fffe03f */
[----:B------:R-:W-:Y:S01]  /*1490*/  UMOV UR40, URZ ;  /* 0x0000003f00287c82 */ /* 0x000fe20008000000 */
[----:B0-----:R-:W-:Y:S01]  /*14a0*/  VIADD R97, R97, 0xffffffff ;  /* 0xffffffff61617836 */ /* 0x001fe20000000000 */
[----:B------:R-:W-:-:S09]  /*14b0*/  UMOV UR41, URZ ;  /* 0x0000003f00297c82 */ /* 0x000fd20008000000 */
.L_x_162:
[----:B0-----:R-:W0:Y:S01]  /*14c0*/  SHFL.IDX PT, R0, R96, RZ, 0x1f ;  /* 0x00001fff60007589 */ /* 0x001e2200000e0000 */
[----:B-1----:R-:W1:Y:S01]  /*14d0*/  S2UR UR7, SR_CgaCtaId ;  /* 0x00000000000779c3 */ /* 0x002e620000008800 */
[----:B------:R-:W-:Y:S01]  /*14e0*/  UMOV UR6, 0x400 ;  /* 0x0000040000067882 */ /* 0x000fe20000000000 */
[----:B0-----:R-:W-:Y:S01]  /*14f0*/  R2UR UR4, R0 ;  /* 0x00000000000472ca */ /* 0x001fe200000e0000 */
[----:B-1----:R-:W-:-:S12]  /*1500*/  ULEA UR6, UR7, UR6, 0x18 ;  /* 0x0000000607067291 */ /* 0x002fd8000f8ec03f */
[----:B------:R-:W-:-:S04]  /*1510*/  ULEA.HI UR5, UR4, UR4, URZ, 0x1 ;  /* 0x0000000404057291 */ /* 0x000fc8000f8f083f */
[----:B------:R-:W-:-:S04]  /*1520*/  ULOP3.LUT UR5, UR5, 0x7fffe, URZ, 0xc0, !UPT ;  /* 0x0007fffe05057892 */ /* 0x000fc8000f8ec03f */
[----:B------:R-:W-:-:S03]  /*1530*/  UIADD3 UR5, UR4, -UR5, URZ ;  /* 0x8000000504057290 */ /* 0x000fc6000fffe03f */
[----:B------:R-:W-:Y:S01]  /*1540*/  ULDC UR4, c[0x0][0x28c] ;  /* 0x0000a30000047ab9 */ /* 0x000fe20000000800 */
[----:B------:R-:W-:Y:S01]  /*1550*/  ULEA UR5, UR5, UR6, 0xd ;  /* 0x0000000605057291 */ /* 0x000fe2000f8e683f */
[----:B------:R-:W-:-:S03]  /*1560*/  ISETP.LT.AND P0, PT, RZ, UR4, PT ;  /* 0x00000004ff007c0c */ /* 0x000fc6000bf01270 */
[----:B------:R-:W-:-:S04]  /*1570*/  UIADD3 UR5, UR5, 0x100, URZ ;  /* 0x0000010005057890 */ /* 0x000fc8000fffe03f */
[----:B------:R-:W-:-:S04]  /*1580*/  USHF.R.U32.HI UR5, URZ, 0x4, UR5 ;  /* 0x000000043f057899 */ /* 0x000fc80008011605 */
[----:B------:R-:W-:-:S04]  /*1590*/  ULOP3.LUT UR5, UR5, 0x3fff, URZ, 0xc0, !UPT ;  /* 0x00003fff05057892 */ /* 0x000fc8000f8ec03f */
[----:B------:R-:W-:Y:S01]  /*15a0*/  ULOP3.LUT UR45, UR5, 0x10000, URZ, 0xfc, !UPT ;  /* 0x00010000052d7892 */ /* 0x000fe2000f8efc3f */
[----:B--2345:R-:W-:Y:S11]  /*15b0*/  @P0 BRA `(.L_x_17) ;  /* 0x0000000000400947 */ /* 0x03cff60003800000 */
[----:B------:R-:W-:Y:S01]  /*15c0*/  MOV R0, 0x0 ;  /* 0x0000000000007802 */ /* 0x000fe20000000f00 */
[----:B------:R-:W-:Y:S01]  /*15d0*/  ULDC.64 UR4, c[0x4][0x68] ;  /* 0x01001a0000047ab9 */ /* 0x000fe20000000a00 */
[----:B------:R-:W-:Y:S01]  /*15e0*/  ULDC.64 UR6, c[0x4][0x8] ;  /* 0x0100020000067ab9 */ /* 0x000fe20000000a00 */
[----:B------:R-:W-:Y:S01]  /*15f0*/  IMAD.U32 R4, RZ, RZ, UR4 ;  /* 0x00000004ff047e24 */ /* 0x000fe2000f8e00ff */
[----:B------:R0:W1:Y:S01]  /*1600*/  LDC.64 R14, c[0x4][R0] ;  /* 0x01000000000e7b82 */ /* 0x0000620000000a00 */
[----:B------:R-:W-:Y:S01]  /*1610*/  IMAD.U32 R5, RZ, RZ, UR5 ;  /* 0x00000005ff057e24 */ /* 0x000fe2000f8e00ff */
[----:B------:R-:W-:Y:S01]  /*1620*/  ULDC.64 UR4, c[0x4][0x70] ;  /* 0x01001c0000047ab9 */ /* 0x000fe20000000a00 */
[----:B------:R-:W-:Y:S02]  /*1630*/  IMAD.U32 R10, RZ, RZ, UR6 ;  /* 0x00000006ff0a7e24 */ /* 0x000fe4000f8e00ff */
[----:B------:R-:W-:Y:S02]  /*1640*/  IMAD.U32 R6, RZ, RZ, UR4 ;  /* 0x00000004ff067e24 */ /* 0x000fe4000f8e00ff */
[----:B------:R-:W-:-:S02]  /*1650*/  IMAD.U32 R7, RZ, RZ, UR5 ;  /* 0x00000005ff077e24 */ /* 0x000fc4000f8e00ff */
[----:B------:R-:W-:Y:S02]  /*1660*/  IMAD.U32 R11, RZ, RZ, UR7 ;  /* 0x00000007ff0b7e24 */ /* 0x000fe4000f8e00ff */
[----:B------:R-:W-:Y:S02]  /*1670*/  IMAD.MOV.U32 R8, RZ, RZ, 0x1e1 ;  /* 0x000001e1ff087424 */ /* 0x000fe400078e00ff */
[----:B------:R-:W-:Y:S02]  /*1680*/  IMAD.MOV.U32 R12, RZ, RZ, 0x1 ;  /* 0x00000001ff0c7424 */ /* 0x000fe400078e00ff */
[----:B0-----:R-:W-:-:S07]  /*1690*/  IMAD.MOV.U32 R13, RZ, RZ, RZ ;  /* 0x000000ffff0d7224 */ /* 0x001fce00078e00ff */
[----:B------:R-:W-:-:S07]  /*16a0*/  LEPC R20, `(.L_x_17) ;  /* 0x000000001014794e */ /* 0x000fce0000000000 */
[----:B-1---5:R-:W-:Y:S05]  /*16b0*/  CALL.ABS.NOINC R14 ;  /* 0x000000000e007343 */ /* 0x022fea0003c00000 */
.L_x_17:
[----:B------:R-:W-:-:S13]  /*16c0*/  ISETP.NE.AND P0, PT, R102, 0x3, PT ;  /* 0x000000036600780c */ /* 0x000fda0003f05270 */
[----:B------:R-:W-:Y:S05]  /*16d0*/  @!P0 BRA `(.L_x_18) ;  /* 0x0000000000048947 */ /* 0x000fea0003800000 */
[----:B------:R-:W-:Y:S01]  /*16e0*/  BPT.TRAP 0x1 ;  /* 0x000000040000795c */ /* 0x000fe20000300000 */
.L_x_18:
[----:B------:R-:W0:Y:S01]  /*16f0*/  S2UR UR5, SR_CgaCtaId ;  /* 0x00000000000579c3 */ /* 0x000e220000008800 */
[----:B------:R-:W-:Y:S01]  /*1700*/  UMOV UR4, 0x400 ;  /* 0x0000040000047882 */ /* 0x000fe20000000000 */
[----:B------:R-:W-:Y:S02]  /*1710*/  IMAD.U32 R0, RZ, RZ, UR40 ;  /* 0x00000028ff007e24 */ /* 0x000fe4000f8e00ff */
[----:B------:R-:W-:-:S03]  /*1720*/  IMAD.U32 R3, RZ, RZ, UR41 ;  /* 0x00000029ff037e24 */ /* 0x000fc6000f8e00ff */
[----:B------:R-:W-:Y:S01]  /*1730*/  SHF.L.U32 R0, R0, 0x1f, RZ ;  /* 0x0000001f00007819 */ /* 0x000fe200000006ff */
[----:B0-----:R-:W-:-:S06]  /*1740*/  ULEA UR4, UR5, UR4, 0x18 ;  /* 0x0000000405047291 */ /* 0x001fcc000f8ec03f */
[----:B------:R-:W-:-:S04]  /*1750*/  IMAD.U32 R6, RZ, RZ, UR4 ;  /* 0x00000004ff067e24 */ /* 0x000fc8000f8e00ff */
[----:B------:R-:W-:-:S04]  /*1760*/  IMAD R3, R3, 0x8, R6 ;  /* 0x0000000803037824 */ /* 0x000fc800078e0206 */
[----:B------:R0:W1:Y:S01]  /*1770*/  SYNCS.PHASECHK.TRANS64.TRYWAIT P1, [R3+URZ], R0 ;  /* 0x00000000030075a7 */ /* 0x000062000802017f */
[----:B------:R-:W-:Y:S05]  /*1780*/  @!P0 BRA `(.L_x_19) ;  /* 0x0000000000048947 */ /* 0x000fea0003800000 */
[----:B------:R-:W-:Y:S01]  /*1790*/  BPT.TRAP 0x1 ;  /* 0x000000040000795c */ /* 0x000fe20000300000 */
.L_x_19:
[----:B------:R-:W-:-:S05]  /*17a0*/  IMAD.U32 R4, RZ, RZ, UR44 ;  /* 0x0000002cff047e24 */ /* 0x000fca000f8e00ff */
[----:B------:R-:W-:Y:S01]  /*17b0*/  ISETP.GE.AND P2, PT, R4, 0x1, PT ;  /* 0x000000010400780c */ /* 0x000fe20003f46270 */
[----:B-1----:R-:W-:-:S12]  /*17c0*/  @P1 BRA `(.L_x_20) ;  /* 0x0000000000081947 */ /* 0x002fd80003800000 */
[----:B------:R-:W1:Y:S02]  /*17d0*/  SYNCS.PHASECHK.TRANS64.TRYWAIT P1, [R3+URZ], R0 ;  /* 0x00000000030075a7 */ /* 0x000e64000802017f */
[----:B-1----:R-:W-:Y:S05]  /*17e0*/  @!P1 BRA `(.L_x_21) ;  /* 0x0000006400f09947 */ /* 0x002fea0003800000 */
.L_x_20:
[----:B------:R-:W-:Y:S05]  /*17f0*/  WARPSYNC.ALL ;  /* 0x0000000000007948 */ /* 0x000fea0003800000 */
[----:B------:R-:W-:Y:S01]  /*1800*/  R2UR UR4, R6 ;  /* 0x00000000060472ca */ /* 0x000fe200000e0000 */
[----:B------:R-:W-:Y:S01]  /*1810*/  ULEA UR5, UR41, UR45, 0xa ;  /* 0x0000002d29057291 */ /* 0x000fe2000f8e503f */
[----:B------:R-:W-:Y:S01]  /*1820*/  WARPGROUP.ARRIVE ;  /* 0x00000000000079c5 */ /* 0x000fe20000000000 */
[----:B------:R-:W-:Y:S01]  /*1830*/  UMOV UR9, 0x40000040 ;  /* 0x4000004000097882 */ /* 0x000fe20000000000 */
[----:B------:R-:W-:-:S04]  /*1840*/  UMOV UR11, 0x40000040 ;  /* 0x40000040000b7882 */ /* 0x000fc80000000000 */
[----:B------:R-:W-:-:S05]  /*1850*/  UMOV UR8, UR5 ;  /* 0x0000000500087c82 */ /* 0x000fca0008000000 */
[----:B------:R-:W-:-:S04]  /*1860*/  UIADD3 UR4, UR4, 0x14100, URZ ;  /* 0x0001410004047890 */ /* 0x000fc8000fffe03f */
[----:B------:R-:W-:-:S04]  /*1870*/  USHF.R.U32.HI UR4, URZ, 0x4, UR4 ;  /* 0x000000043f047899 */ /* 0x000fc80008011604 */
[----:B------:R-:W-:-:S04]  /*1880*/  ULOP3.LUT UR4, UR4, 0x3fff, URZ, 0xc0, !UPT ;  /* 0x00003fff04047892 */ /* 0x000fc8000f8ec03f */
[----:B------:R-:W-:-:S04]  /*1890*/  ULOP3.LUT UR4, UR4, 0x10000, URZ, 0xfc, !UPT ;  /* 0x0001000004047892 */ /* 0x000fc8000f8efc3f */
[----:B------:R-:W-:-:S07]  /*18a0*/  ULEA UR6, UR41, UR4, 0xa ;  /* 0x0000000429067291 */ /* 0x000fce000f8e503f */
[----:B------:R-:W-:Y:S02]  /*18b0*/  UMOV UR10, UR6 ;  /* 0x00000006000a7c82 */ /* 0x000fe40008000000 */
[----:B------:R-:W-:Y:S01]  /*18c0*/  HGMMA.64x128x16.F32 R24, gdesc[UR8], RZ, !UPT, gsb0 ;  /* 0x01e00000081879f0 */ /* 0x000fe2000c0008ff */
[----:B------:R-:W-:Y:S02]  /*18d0*/  UIADD3 UR8, UR5, 0x2, URZ ;  /* 0x0000000205087890 */ /* 0x000fe4000fffe03f */
[----:B------:R-:W-:Y:S01]  /*18e0*/  UIADD3 UR10, UR6, 0x2, URZ ;  /* 0x00000002060a7890 */ /* 0x000fe2000fffe03f */
[----:B------:R-:W-:Y:S01]  /*18f0*/  UMOV UR9, 0x40000040 ;  /* 0x4000004000097882 */ /* 0x000fe20000000000 */
[----:B------:R-:W-:Y:S01]  /*1900*/  UMOV UR11, 0x40000040 ;  /* 0x40000040000b7882 */ /* 0x000fe20000000000 */
[----:B------:R-:W-:Y:S02]  /*1910*/  WARPGROUP.DEPBAR.LE gsb0, 0x0 ;  /* 0x00008000000079c5 */ /* 0x000fe40000010000 */
[----:B------:R-:W-:-:S06]  /*1920*/  WARPGROUP.ARRIVE ;  /* 0x00000000000079c5 */ /* 0x000fcc0000000000 */
[----:B------:R-:W-:Y:S01]  /*1930*/  HGMMA.64x128x16.F32 R24, gdesc[UR8], R24, gsb0 ;  /* 0x01e00000081879f0 */ /* 0x000fe20008000818 */
        /* <DEDUP_REMOVED lines=13> */
[----:B------:R-:W-:Y:S03]  /*1a10*/  HGMMA.64x128x16.F32 R24, gdesc[UR8], R24, gsb0 ;  /* 0x01e00000081879f0 */ /* 0x000fe60008000818 */
[----:B------:R-:W-:Y:S02]  /*1a20*/  WARPGROUP.DEPBAR.LE gsb0, 0x0 ;  /* 0x00008000000079c5 */ /* 0x000fe40000010000 */
[----:B------:R-:W-:Y:S05]  /*1a30*/  @!P2 BRA `(.L_x_22) ;  /* 0x000000040028a947 */ /* 0x000fea0003800000 */
[----:B------:R-:W-:Y:S01]  /*1a40*/  UIADD3 UR5, UR41, 0x1, URZ ;  /* 0x0000000129057890 */ /* 0x000fe2000fffe03f */
[----:B01----:R-:W-:Y:S02]  /*1a50*/  IMAD.U32 R0, RZ, RZ, UR44 ;  /* 0x0000002cff007e24 */ /* 0x003fe4000f8e00ff */
[----:B------:R-:W-:Y:S01]  /*1a60*/  IMAD.U32 R3, RZ, RZ, UR41 ;  /* 0x00000029ff037e24 */ /* 0x000fe2000f8e00ff */
[----:B------:R-:W-:-:S04]  /*1a70*/  UISETP.NE.AND UP0, UPT, UR5, 0x5, UPT ;  /* 0x000000050500788c */ /* 0x000fc8000bf05270 */
[----:B------:R-:W-:Y:S02]  /*1a80*/  USEL UR6, URZ, 0x1, UP0 ;  /* 0x000000013f067887 */ /* 0x000fe40008000000 */
[----:B------:R-:W-:Y:S02]  /*1a90*/  USEL UR5, UR5, URZ, UP0 ;  /* 0x0000003f05057287 */ /* 0x000fe40008000000 */
[----:B------:R-:W-:-:S06]  /*1aa0*/  ULOP3.LUT UR6, UR40, UR6, URZ, 0x3c, !UPT ;  /* 0x0000000628067292 */ /* 0x000fcc000f8e3c3f */
[----:B------:R-:W-:-:S07]  /*1ab0*/  IMAD.U32 R7, RZ, RZ, UR6 ;  /* 0x00000006ff077e24 */ /* 0x000fce000f8e00ff */
.L_x_29:
[----:B------:R-:W-:Y:S05]  /*1ac0*/  @!P0 BRA `(.L_x_23) ;  /* 0x0000000000048947 */ /* 0x000fea0003800000 */
[----:B------:R-:W-:Y:S01]  /*1ad0*/  BPT.TRAP 0x1 ;  /* 0x000000040000795c */ /* 0x000fe20000300000 */
.L_x_23:
[----:B------:R-:W0:Y:S01]  /*1ae0*/  S2UR UR7, SR_CgaCtaId ;  /* 0x00000000000779c3 */ /* 0x000e220000008800 */
[----:B------:R-:W-:Y:S01]  /*1af0*/  UMOV UR6, 0x400 ;  /* 0x0000040000067882 */ /* 0x000fe20000000000 */
[----:B------:R-:W-:Y:S01]  /*1b00*/  IMAD.U32 R5, RZ, RZ, UR5 ;  /* 0x00000005ff057e24 */ /* 0x000fe2000f8e00ff */
[----:B------:R-:W-:Y:S01]  /*1b10*/  SHF.L.U32 R4, R7, 0x1f, RZ ;  /* 0x0000001f07047819 */ /* 0x000fe200000006ff */
[----:B0-----:R-:W-:-:S06]  /*1b20*/  ULEA UR6, UR7, UR6, 0x18 ;  /* 0x0000000607067291 */ /* 0x001fcc000f8ec03f */
[----:B------:R-:W-:-:S04]  /*1b30*/  IMAD.U32 R6, RZ, RZ, UR6 ;  /* 0x00000006ff067e24 */ /* 0x000fc8000f8e00ff */
[----:B------:R-:W-:-:S04]  /*1b40*/  IMAD R5, R5, 0x8, R6 ;  /* 0x0000000805057824 */ /* 0x000fc800078e0206 */
[----:B------:R0:W1:Y:S01]  /*1b50*/  SYNCS.PHASECHK.TRANS64.TRYWAIT P1, [R5+URZ], R4 ;  /* 0x00000004050075a7 */ /* 0x000062000802017f */
[----:B------:R-:W-:Y:S05]  /*1b60*/  @!P0 BRA `(.L_x_24) ;  /* 0x0000000000048947 */ /* 0x000fea0003800000 */
[----:B------:R-:W-:Y:S01]  /*1b70*/  BPT.TRAP 0x1 ;  /* 0x000000040000795c */ /* 0x000fe20000300000 */
.L_x_24:
[----:B-1----:R-:W-:Y:S05]  /*1b80*/  @P1 BRA `(.L_x_25) ;  /* 0x0000000000081947 */ /* 0x002fea0003800000 */
[----:B------:R-:W1:Y:S02]  /*1b90*/  SYNCS.PHASECHK.TRANS64.TRYWAIT P1, [R5+URZ], R4 ;  /* 0x00000004050075a7 */ /* 0x000e64000802017f */
[----:B-1----:R-:W-:Y:S05]  /*1ba0*/  @!P1 BRA `(.L_x_26) ;  /* 0x0000006400149947 */ /* 0x002fea0003800000 */
.L_x_25:
[----:B------:R-:W-:Y:S01]  /*1bb0*/  ULEA UR6, UR5, UR45, 0xa ;  /* 0x0000002d05067291 */ /* 0x000fe2000f8e503f */
[----:B------:R-:W-:Y:S01]  /*1bc0*/  WARPGROUP.ARRIVE ;  /* 0x00000000000079c5 */ /* 0x000fe20000000000 */
[----:B------:R-:W-:Y:S01]  /*1bd0*/  ULEA UR7, UR5, UR4, 0xa ;  /* 0x0000000405077291 */ /* 0x000fe2000f8e503f */
[----:B------:R-:W-:Y:S01]  /*1be0*/  UMOV UR9, 0x40000040 ;  /* 0x4000004000097882 */ /* 0x000fe20000000000 */
[----:B------:R-:W-:-:S03]  /*1bf0*/  UMOV UR11, 0x40000040 ;  /* 0x40000040000b7882 */ /* 0x000fc60000000000 */
[----:B------:R-:W-:Y:S02]  /*1c00*/  UMOV UR8, UR6 ;  /* 0x0000000600087c82 */ /* 0x000fe40008000000 */
[----:B------:R-:W-:Y:S02]  /*1c10*/  UMOV UR10, UR7 ;  /* 0x00000007000a7c82 */ /* 0x000fe40008000000 */
[----:B------:R-:W-:Y:S01]  /*1c20*/  HGMMA.64x128x16.F32 R24, gdesc[UR8], R24, gsb0 ;  /* 0x01e00000081879f0 */ /* 0x000fe20008000818 */
[----:B------:R-:W-:Y:S02]  /*1c30*/  UIADD3 UR8, UR6, 0x2, URZ ;  /* 0x0000000206087890 */ /* 0x000fe4000fffe03f */
[----:B------:R-:W-:Y:S01]  /*1c40*/  UIADD3 UR10, UR7, 0x2, URZ ;  /* 0x00000002070a7890 */ /* 0x000fe2000fffe03f */
[----:B------:R-:W-:Y:S01]  /*1c50*/  UMOV UR9, 0x40000040 ;  /* 0x4000004000097882 */ /* 0x000fe20000000000 */
[----:B------:R-:W-:Y:S01]  /*1c60*/  UMOV UR11, 0x40000040 ;  /* 0x40000040000b7882 */ /* 0x000fe20000000000 */
[----:B------:R-:W-:-:S02]  /*1c70*/  WARPGROUP.DEPBAR.LE gsb0, 0x0 ;  /* 0x00008000000079c5 */ /* 0x000fc40000010000 */
        /* <DEDUP_REMOVED lines=18> */
[----:B------:R-:W-:Y:S01]  /*1da0*/  BPT.TRAP 0x1 ;  /* 0x000000040000795c */ /* 0x000fe20000300000 */
.L_x_27:
[----:B------:R-:W-:-:S13]  /*1db0*/  ISETP.NE.AND P1, PT, R22, RZ, PT ;  /* 0x000000ff1600720c */ /* 0x000fda0003f25270 */
[----:B01----:R-:W-:-:S04]  /*1dc0*/  @P1 IMAD R4, R3, 0x8, R6 ;  /* 0x0000000803041824 */ /* 0x003fc800078e0206 */
[----:B------:R-:W-:-:S05]  /*1dd0*/  @P1 VIADD R4, R4, 0x28 ;  /* 0x0000002804041836 */ /* 0x000fca0000000000 */
[----:B------:R-:W-:-:S04]  /*1de0*/  @P1 PRMT R4, R19, 0x654, R4 ;  /* 0x0000065413041816 */ /* 0x000fc80000000004 */
[----:B------:R0:W-:Y:S01]  /*1df0*/  @P1 SYNCS.ARRIVE.TRANS64.RED.A1T0 RZ, [R4+URZ], RZ ;  /* 0x000000ff04ff19a7 */ /* 0x0001e2000810043f */
[----:B------:R-:W-:-:S13]  /*1e00*/  ISETP.GT.U32.AND P1, PT, R18, 0x1, PT ;  /* 0x000000011200780c */ /* 0x000fda0003f24070 */
[----:B0-----:R-:W-:Y:S05]  /*1e10*/  @P1 BRA `(.L_x_28) ;  /* 0x0000000000041947 */ /* 0x001fea0003800000 */
[----:B------:R-:W-:Y:S01]  /*1e20*/  BPT.TRAP 0x1 ;  /* 0x000000040000795c */ /* 0x000fe20000300000 */
.L_x_28:
[----:B------:R-:W-:Y:S01]  /*1e30*/  UIADD3 UR5, UR5, 0x1, URZ ;  /* 0x0000000105057890 */ /* 0x000fe2000fffe03f */
[C---:B------:R-:W-:Y:S01]  /*1e40*/  ISETP.GT.AND P2, PT, R0.reuse, 0x1, PT ;  /* 0x000000010000780c */ /* 0x040fe20003f44270 */
[----:B------:R-:W-:Y:S02]  /*1e50*/  VIADD R3, R3, 0x1 ;  /* 0x0000000103037836 */ /* 0x000fe40000000000 */
[----:B------:R-:W-:Y:S01]  /*1e60*/  UISETP.NE.AND UP0, UPT, UR5, 0x5, UPT ;  /* 0x000000050500788c */ /* 0x000fe2000bf05270 */
[----:B------:R-:W-:Y:S02]  /*1e70*/  VIADD R0, R0, 0xffffffff ;  /* 0xffffffff00007836 */ /* 0x000fe40000000000 */
[C---:B------:R-:W-:Y:S01]  /*1e80*/  ISETP.NE.AND P1, PT, R3.reuse, 0x5, PT ;  /* 0x000000050300780c */ /* 0x040fe20003f25270 */
[----:B------:R-:W-:Y:S02]  /*1e90*/  USEL UR6, URZ, 0x1, UP0 ;  /* 0x000000013f067887 */ /* 0x000fe40008000000 */
[----:B------:R-:W-:Y:S01]  /*1ea0*/  USEL UR5, UR5, URZ, UP0 ;  /* 0x0000003f05057287 */ /* 0x000fe20008000000 */
[----:B------:R-:W-:-:S03]  /*1eb0*/  SEL R3, R3, RZ, P1 ;  /* 0x000000ff03037207 */ /* 0x000fc60000800000 */
[----:B------:R-:W-:Y:S01]  /*1ec0*/  LOP3.LUT R7, R7, UR6, RZ, 0x3c, !PT ;  /* 0x0000000607077c12 */ /* 0x000fe2000f8e3cff */
[----:B------:R-:W-:Y:S07]  /*1ed0*/  @P2 BRA `(.L_x_29) ;  /* 0xfffffff800f82947 */ /* 0x000fee000383ffff */
.L_x_22:
[----:B01----:R-:W0:Y:S02]  /*1ee0*/  LDC R0, c[0x0][0x28c] ;  /* 0x0000a300ff007b82 */ /* 0x003e240000000800 */
[----:B0-----:R-:W-:-:S13]  /*1ef0*/  ISETP.GE.AND P1, PT, R0, 0x1, PT ;  /* 0x000000010000780c */ /* 0x001fda0003f26270 */
[----:B------:R-:W-:Y:S05]  /*1f00*/  @!P1 BRA `(.L_x_30) ;  /* 0x0000000000449947 */ /* 0x000fea0003800000 */
[----:B------:R-:W-:Y:S05]  /*1f10*/  @!P0 BRA `(.L_x_31) ;  /* 0x0000000000048947 */ /* 0x000fea0003800000 */
[----:B------:R-:W-:Y:S01]  /*1f20*/  BPT.TRAP 0x1 ;  /* 0x000000040000795c */ /* 0x000fe20000300000 */
.L_x_31:
[----:B------:R-:W-:-:S13]  /*1f30*/  ISETP.NE.AND P0, PT, R22, RZ, PT ;  /* 0x000000ff1600720c */ /* 0x000fda0003f05270 */
[----:B------:R-:W-:-:S05]  /*1f40*/  VOTEU.ANY UP0, P0 ;  /* 0x00000000003f7886 */ /* 0x000fca0000000100 */
[----:B------:R-:W-:-:S06]  /*1f50*/  @UP0 UIADD3 UR4, UR44, UR41, URZ ;  /* 0x000000292c040290 */ /* 0x000fcc000fffe03f */
[----:B------:R-:W-:Y:S02]  /*1f60*/  IMAD.U32 R4, RZ, RZ, UR4 ;  /* 0x00000004ff047e24 */ /* 0x000fe4000f8e00ff */
[----:B------:R-:W-:Y:S02]  /*1f70*/  IMAD.U32 R3, RZ, RZ, UR4 ;  /* 0x00000004ff037e24 */ /* 0x000fe4000f8e00ff */
[----:B------:R-:W-:-:S05]  /*1f80*/  @P0 IMAD.WIDE.U32 R4, R4, -0x33333333, RZ ;  /* 0xcccccccd04040825 */ /* 0x000fca00078e00ff */
[----:B------:R-:W-:-:S05]  /*1f90*/  @P0 SHF.R.U32.HI R0, RZ, 0x2, R5 ;  /* 0x00000002ff000819 */ /* 0x000fca0000011605 */
[----:B------:R-:W-:-:S04]  /*1fa0*/  @P0 IMAD R0, R0, -0x5, R3 ;  /* 0xfffffffb00000824 */ /* 0x000fc800078e0203 */
[----:B------:R-:W-:-:S04]  /*1fb0*/  @P0 IMAD R0, R0, 0x8, R6 ;  /* 0x0000000800000824 */ /* 0x000fc800078e0206 */
[----:B------:R-:W-:-:S05]  /*1fc0*/  @P0 VIADD R0, R0, 0x28 ;  /* 0x0000002800000836 */ /* 0x000fca0000000000 */
[----:B------:R-:W-:-:S04]  /*1fd0*/  @P0 PRMT R0, R19, 0x654, R0 ;  /* 0x0000065413000816 */ /* 0x000fc80000000000 */
[----:B------:R0:W-:Y:S01]  /*1fe0*/  @P0 SYNCS.ARRIVE.TRANS64.RED.A1T0 RZ, [R0+URZ], RZ ;  /* 0x000000ff00ff09a7 */ /* 0x0001e2000810043f */
[----:B------:R-:W-:-:S13]  /*1ff0*/  ISETP.GT.U32.AND P0, PT, R18, 0x1, PT ;  /* 0x000000011200780c */ /* 0x000fda0003f04070 */
[----:B0-----:R-:W-:Y:S05]  /*2000*/  @P0 BRA `(.L_x_30) ;  /* 0x0000000000040947 */ /* 0x001fea0003800000 */
[----:B------:R-:W-:Y:S01]  /*2010*/  BPT.TRAP 0x1 ;  /* 0x000000040000795c */ /* 0x000fe20000300000 */
.L_x_30:
[----:B------:R-:W-:Y:S01]  /*2020*/  IMAD.SHL.U32 R100, R100, 0x80, RZ ;  /* 0x0000008064647824 */ /* 0x000fe200078e00ff */
[----:B------:R-:W-:Y:S01]  /*2030*/  UIADD3 UR41, UR43, UR41, URZ ;  /* 0x000000292b297290 */ /* 0x000fe2000fffe03f */
[----:B------:R-:W-:Y:S01]  /*2040*/  SHF.R.S32.HI R11, RZ, 0x1f, R101 ;  /* 0x0000001fff0b7819 */ /* 0x000fe20000011465 */
[----:B------:R-:W-:Y:S01]  /*2050*/  UISETP.GE.U32.AND UP1, UPT, UR43, 0x5, UPT ;  /* 0x000000052b00788c */ /* 0x000fe2000bf26070 */
[----:B------:R-:W-:Y:S01]  /*2060*/  IMAD.SHL.U32 R6, R103, 0x80, RZ ;  /* 0x0000008067067824 */ /* 0x000fe200078e00ff */
[----:B------:R-:W-:Y:S01]  /*2070*/  ULDC UR7, c[0x0][0x288] ;  /* 0x0000a20000077ab9 */ /* 0x000fe20000000800 */
[C---:B------:R-:W-:Y:S01]  /*2080*/  LOP3.LUT R8, R100.reuse, 0x6, R95, 0xf8, !PT ;  /* 0x0000000664087812 */ /* 0x040fe200078ef85f */
[----:B------:R-:W-:Y:S01]  /*2090*/  UISETP.GT.U32.AND UP0, UPT, UR41, 0x4, UPT ;  /* 0x000000042900788c */ /* 0x000fe2000bf04070 */
[----:B------:R-:W-:Y:S01]  /*20a0*/  ISETP.GE.AND P0, PT, R100, UR7, PT ;  /* 0x0000000764007c0c */ /* 0x000fe2000bf06270 */
[----:B------:R-:W-:Y:S01]  /*20b0*/  ULDC.64 UR4, c[0x0][0x5d0] ;  /* 0x0001740000047ab9 */ /* 0x000fe20000000a00 */
[--C-:B------:R-:W-:Y:S01]  /*20c0*/  SHF.R.S32.HI R9, RZ, 0x1f, R8.reuse ;  /* 0x0000001fff097819 */ /* 0x100fe20000011408 */
[----:B------:R-:W-:Y:S01]  /*20d0*/  ULDC UR10, c[0x0][0x284] ;  /* 0x0000a100000a7ab9 */ /* 0x000fe20000000800 */
[----:B------:R-:W-:Y:S01]  /*20e0*/  IMAD R0, R11, UR4, RZ ;  /* 0x000000040b007c24 */ /* 0x000fe2000f8e02ff */
[----:B------:R-:W-:Y:S01]  /*20f0*/  UISETP.LT.U32.AND UP0, UPT, UR43, 0x5, UP0 ;  /* 0x000000052b00788c */ /* 0x000fe20008701070 */
[----:B------:R-:W-:Y:S01]  /*2100*/  ISETP.GE.OR P0, PT, R6, UR10, P0 ;  /* 0x0000000a06007c0c */ /* 0x000fe20008706670 */
[----:B------:R-:W-:Y:S01]  /*2110*/  IMAD.WIDE.U32 R4, R101, UR4, R8 ;  /* 0x0000000465047c25 */ /* 0x000fe2000f8e0008 */
[----:B------:R-:W-:Y:S01]  /*2120*/  ULDC.64 UR8, c[0x0][0x5c8] ;  /* 0x0001720000087ab9 */ /* 0x000fe20000000a00 */
[----:B------:R-:W-:-:S02]  /*2130*/  USEL UR6, URZ, 0x1, !UP0 ;  /* 0x000000013f067887 */ /* 0x000fc4000c000000 */
[----:B------:R-:W-:Y:S01]  /*2140*/  IMAD R3, R101, UR5, R0 ;  /* 0x0000000565037c24 */ /* 0x000fe2000f8e0200 */
[----:B------:R-:W-:Y:S01]  /*2150*/  @UP1 UIMAD.WIDE.U32 UR4, UR41, -0x33333333, URZ ;  /* 0xcccccccd290418a5 */ /* 0x000fe2000f8e003f */
[----:B------:R-:W-:Y:S01]  /*2160*/  IMAD.WIDE R104, R103, 0x80, R88 ;  /* 0x0000008067687825 */ /* 0x000fe200078e0258 */
[----:B------:R-:W-:Y:S02]  /*2170*/  ULOP3.LUT UR40, UR40, UR6, URZ, 0x3c, !UPT ;  /* 0x0000000628287292 */ /* 0x000fe4000f8e3c3f */
[----:B------:R-:W-:Y:S01]  /*2180*/  @UP1 USHF.R.U32.HI UR4, URZ, 0x2, UR5 ;  /* 0x000000023f041899 */ /* 0x000fe20008011605 */
[----:B------:R-:W-:Y:S02]  /*2190*/  IMAD.IADD R5, R5, 0x1, R3 ;  /* 0x0000000105057824 */ /* 0x000fe400078e0203 */
[----:B------:R-:W-:Y:S01]  /*21a0*/  IMAD R3, R105, UR8, RZ ;  /* 0x0000000869037c24 */ /* 0x000fe2000f8e02ff */
[----:B------:R-:W-:Y:S01]  /*21b0*/  @UP1 ULOP3.LUT UR40, UR40, 0x1, UR4, 0x78, !UPT ;  /* 0x0000000128281892 */ /* 0x000fe2000f8e7804 */
[----:B------:R-:W-:-:S04]  /*21c0*/  IMAD.WIDE.U32 R106, R104, UR8, R4 ;  /* 0x00000008686a7c25 */ /* 0x000fc8000f8e0004 */
[----:B------:R-:W-:Y:S02]  /*21d0*/  IMAD R7, R104, UR9, R3 ;  /* 0x0000000968077c24 */ /* 0x000fe4000f8e0203 */
[----:B------:R-:W-:Y:S01]  /*21e0*/  IMAD.MOV.U32 R0, RZ, RZ, -0x1 ;  /* 0xffffffffff007424 */ /* 0x000fe200078e00ff */
[----:B------:R-:W-:Y:S06]  /*21f0*/  @P0 BRA `(.L_x_32) ;  /* 0x00000040001c0947 */ /* 0x000fec0003800000 */
[----:B-----5:R-:W-:Y:S01]  /*2200*/  FSETP.NEU.AND P0, PT, R90, RZ, PT ;  /* 0x000000ff5a00720b */ /* 0x020fe20003f0d000 */
[----:B------:R-:W-:Y:S01]  /*2210*/  IMAD.IADD R4, R94, 0x1, -R100 ;  /* 0x000000015e047824 */ /* 0x000fe200078e0a64 */
[----:B------:R-:W-:Y:S01]  /*2220*/  BSSY B0, `(.L_x_32) ;  /* 0x0000404000007945 */ /* 0x000fe20003800000 */
[----:B------:R-:W-:Y:S02]  /*2230*/  IMAD.IADD R3, R99, 0x1, -R6 ;  /* 0x0000000163037824 */ /* 0x000fe400078e0a06 */
[----:B------:R-:W-:Y:S01]  /*2240*/  IMAD.IADD R103, R107, 0x1, R7 ;  /* 0x000000016b677824 */ /* 0x000fe200078e0207 */
[----:B------:R-:W-:-:S04]  /*2250*/  ISETP.GT.AND P2, PT, R4, RZ, PT ;  /* 0x000000ff0400720c */ /* 0x000fc80003f44270 */
[----:B------:R-:W-:-:S03]  /*2260*/  ISETP.GT.AND P1, PT, R3, RZ, P2 ;  /* 0x000000ff0300720c */ /* 0x000fc60001724270 */
[----:B------:R-:W-:Y:S10]  /*2270*/  @!P0 BRA `(.L_x_33) ;  /* 0x0000002c00288947 */ /* 0x000ff40003800000 */
[----:B------:R-:W0:Y:S01]  /*2280*/  LDC.64 R110, c[0x0][0x5b8] ;  /* 0x00016e00ff6e7b82 */ /* 0x000e220000000a00 */
[----:B------:R-:W-:-:S07]  /*2290*/  ULDC.64 UR4, c[0x0][0x5c0] ;  /* 0x0001700000047ab9 */ /* 0x000fce0000000a00 */
[----:B------:R-:W1:Y:S08]  /*22a0*/  LDC.64 R112, c[0x0][0x5b0] ;  /* 0x00016c00ff707b82 */ /* 0x000e700000000a00 */
[----:B------:R-:W2:Y:S01]  /*22b0*/  LDC.64 R114, c[0x0][0x5a8] ;  /* 0x00016a00ff727b82 */ /* 0x000ea20000000a00 */
[-C--:B0-----:R-:W-:Y:S02]  /*22c0*/  IMAD R6, R11, R110.reuse, RZ ;  /* 0x0000006e0b067224 */ /* 0x081fe400078e02ff */
[----:B------:R-:W-:-:S04]  /*22d0*/  IMAD.WIDE.U32 R108, R101, R110, R8 ;  /* 0x0000006e656c7225 */ /* 0x000fc800078e0008 */
[----:B------:R-:W-:Y:S02]  /*22e0*/  IMAD R107, R101, R111, R6 ;  /* 0x0000006f656b7224 */ /* 0x000fe400078e0206 */
[-C--:B-1----:R-:W-:Y:S02]  /*22f0*/  IMAD R5, R105, R112.reuse, RZ ;  /* 0x0000007069057224 */ /* 0x082fe400078e02ff */
[----:B------:R-:W-:Y:S02]  /*2300*/  IMAD.IADD R13, R109, 0x1, R107 ;  /* 0x000000016d0d7824 */ /* 0x000fe400078e026b */
[----:B------:R-:W-:Y:S02]  /*2310*/  IMAD.MOV.U32 R12, RZ, RZ, R108 ;  /* 0x000000ffff0c7224 */ /* 0x000fe400078e006c */
[C---:B------:R-:W-:Y:S02]  /*2320*/  IMAD R111, R104.reuse, R113, R5 ;  /* 0x00000071686f7224 */ /* 0x040fe400078e0205 */
[----:B------:R-:W-:-:S04]  /*2330*/  IMAD.WIDE.U32 R6, R104, R112, R12 ;  /* 0x0000007068067225 */ /* 0x000fc800078e000c */
[----:B------:R-:W-:Y:S01]  /*2340*/  IMAD.IADD R5, R7, 0x1, R111 ;  /* 0x0000000107057824 */ /* 0x000fe200078e026f */
[----:B--2---:R-:W-:-:S04]  /*2350*/  LEA R14, P0, R6, R114, 0x1 ;  /* 0x00000072060e7211 */ /* 0x004fc800078008ff */
[----:B------:R-:W-:-:S05]  /*2360*/  LEA.HI.X R15, R6, R115, R5, 0x1, P0 ;  /* 0x00000073060f7211 */ /* 0x000fca00000f0c05 */
[----:B------:R0:W2:Y:S01]  /*2370*/  @P1 LDG.E.LTC128B.U16 R5, desc[UR38][R14.64] ;  /* 0x000000260e051981 */ /* 0x0000a2000c1e1520 */
[----:B------:R-:W-:Y:S01]  /*2380*/  LEA R10, P0, R106, UR4, 0x1 ;  /* 0x000000046a0a7c11 */ /* 0x000fe2000f8008ff */
[----:B------:R-:W-:Y:S01]  /*2390*/  IMAD.WIDE.U32 R6, R104, R112, R8 ;  /* 0x0000007068067225 */ /* 0x000fe200078e0008 */
[----:B------:R-:W-:Y:S03]  /*23a0*/  BSSY B1, `(.L_x_34) ;  /* 0x0000012000017945 */ /* 0x000fe60003800000 */
[----:B------:R-:W-:Y:S02]  /*23b0*/  IMAD.IADD R7, R111, 0x1, R7 ;  /* 0x000000016f077824 */ /* 0x000fe400078e0207 */
[----:B------:R-:W-:Y:S01]  /*23c0*/  IMAD.WIDE.U32 R20, R101, R110, R6 ;  /* 0x0000006e65147225 */ /* 0x000fe200078e0006 */
[----:B0-----:R-:W-:-:S03]  /*23d0*/  SHF.L.U64.HI R15, R112, 0x3, R113 ;  /* 0x00000003700f7819 */ /* 0x001fc60000010271 */
[----:B------:R-:W-:Y:S01]  /*23e0*/  IMAD.IADD R7, R107, 0x1, R21 ;  /* 0x000000016b077824 */ /* 0x000fe200078e0215 */
[----:B------:R-:W-:Y:S01]  /*23f0*/  LEA R6, P4, R20, R114, 0x1 ;  /* 0x0000007214067211 */ /* 0x000fe200078808ff */
[----:B------:R-:W-:-:S03]  /*2400*/  IMAD.SHL.U32 R14, R112, 0x8, RZ ;  /* 0x00000008700e7824 */ /* 0x000fc600078e00ff */
[----:B------:R-:W-:Y:S01]  /*2410*/  LEA.HI.X R7, R20, R115, R7, 0x1, P4 ;  /* 0x0000007314077211 */ /* 0x000fe200020f0c07 */
[----:B--2---:R-:W-:-:S05]  /*2420*/  HADD2.F32 R11, -RZ, R5.H0_H0 ;  /* 0x20000005ff0b7230 */ /* 0x004fca0000004100 */
[----:B------:R-:W-:-:S04]  /*2430*/  FMUL R11, R11, R90 ;  /* 0x0000005a0b0b7220 */ /* 0x000fc80000400000 */
[----:B------:R-:W-:Y:S01]  /*2440*/  FFMA R24, R24, R23, R11 ;  /* 0x0000001718187223 */ /* 0x000fe2000000000b */
[----:B------:R-:W-:Y:S02]  /*2450*/  LEA.HI.X R11, R106, UR5, R103, 0x1, P0 ;  /* 0x000000056a0b7c11 */ /* 0x000fe400080f0c67 */
[----:B------:R-:W-:Y:S02]  /*2460*/  ISETP.GT.AND P0, PT, R4, 0x1, PT ;  /* 0x000000010400780c */ /* 0x000fe40003f04270 */
[----:B------:R-:W-:Y:S02]  /*2470*/  F2FP.F16.F32.PACK_AB R24, RZ, R24 ;  /* 0x00000018ff18723e */ /* 0x000fe400000000ff */
[----:B------:R-:W-:-:S03]  /*2480*/  ISETP.GT.AND P3, PT, R3, RZ, P0 ;  /* 0x000000ff0300720c */ /* 0x000fc60000764270 */
[----:B------:R0:W-:Y:S10]  /*2490*/  @P1 STG.E.U16 desc[UR38][R10.64], R24 ;  /* 0x000000180a001986 */ /* 0x0001f4000c101526 */
[----:B------:R-:W-:Y:S05]  /*24a0*/  @!P3 BRA `(.L_x_35) ;  /* 0x000000000004b947 */ /* 0x000fea0003800000 */
[----:B------:R1:W5:Y:S02]  /*24b0*/  LDG.E.LTC128B.U16 R5, desc[UR38][R6.64+0x2] ;  /* 0x0000022606057981 */ /* 0x000364000c1e1520 */
.L_x_35:
[----:B------:R-:W-:Y:S05]  /*24c0*/  BSYNC B1 ;  /* 0x0000000000017941 */ /* 0x000fea0003800000 */
.L_x_34:
[----:B-----5:R-:W-:Y:S01]  /*24d0*/  HADD2.F32 R103, -RZ, R5.H0_H0 ;  /* 0x20000005ff677230 */ /* 0x020fe20000004100 */
[----:B------:R-:W-:Y:S01]  /*24e0*/  ISETP.GT.AND P2, PT, R3, 0x8, P2 ;  /* 0x000000080300780c */ /* 0x000fe20001744270 */
[----:B------:R-:W-:Y:S01]  /*24f0*/  IMAD.WIDE.U32 R20, R104, R112, R14 ;  /* 0x0000007068147225 */ /* 0x000fe200078e000e */
[----:B0-----:R-:W-:-:S03]  /*2500*/  PRMT R24, R5, 0x7610, R24 ;  /* 0x0000761005187816 */ /* 0x001fc60000000018 */
[----:B------:R-:W-:Y:S01]  /*2510*/  FMUL R12, R103, R90 ;  /* 0x0000005a670c7220 */ /* 0x000fe20000400000 */
[----:B------:R-:W-:Y:S01]  /*2520*/  IMAD.IADD R111, R111, 0x1, R21 ;  /* 0x000000016f6f7824 */ /* 0x000fe200078e0215 */
[----:B------:R-:W-:Y:S02]  /*2530*/  IADD3 R108, P1, R108, R20, RZ ;  /* 0x000000146c6c7210 */ /* 0x000fe40007f3e0ff */
[----:B------:R-:W-:-:S03]  /*2540*/  FFMA R12, R25, R23, R12 ;  /* 0x00000017190c7223 */ /* 0x000fc6000000000c */
[----:B------:R-:W-:Y:S01]  /*2550*/  IMAD.X R13, R111, 0x1, R13, P1 ;  /* 0x000000016f0d7824 */ /* 0x000fe200008e060d */
[C---:B------:R-:W-:Y:S02]  /*2560*/  LEA R14, P1, R108.reuse, R114, 0x1 ;  /* 0x000000726c0e7211 */ /* 0x040fe400078208ff */
[----:B------:R-:W-:Y:S02]  /*2570*/  F2FP.F16.F32.PACK_AB R12, RZ, R12 ;  /* 0x0000000cff0c723e */ /* 0x000fe400000000ff */
[----:B------:R-:W-:Y:S02]  /*2580*/  LEA.HI.X R15, R108, R115, R13, 0x1, P1 ;  /* 0x000000736c0f7211 */ /* 0x000fe400008f0c0d */
[----:B------:R-:W-:-:S05]  /*2590*/  PRMT R21, R12, 0x7610, R21 ;  /* 0x000076100c157816 */ /* 0x000fca0000000015 */
[----:B------:R0:W-:Y:S04]  /*25a0*/  @P3 STG.E.U16 desc[UR38][R10.64+0x2], R21 ;  /* 0x000002150a003986 */ /* 0x0001e8000c101526 */
[----:B------:R-:W2:Y:S01]  /*25b0*/  @P2 LDG.E.LTC128B.U16 R24, desc[UR38][R14.64] ;  /* 0x000000260e182981 */ /* 0x000ea2000c1e1520 */
[----:B------:R-:W-:Y:S01]  /*25c0*/  IADD3 R20, P1, R8, R20, RZ ;  /* 0x0000001408147210 */ /* 0x000fe20007f3e0ff */
[----:B------:R-:W-:Y:S01]  /*25d0*/  BSSY B1, `(.L_x_36) ;  /* 0x0000011000017945 */ /* 0x000fe20003800000 */
[----:B------:R-:W-:Y:S02]  /*25e0*/  SHF.L.U64.HI R13, R91, 0x1, R92 ;  /* 0x000000015b0d7819 */ /* 0x000fe4000001025c */
[----:B------:R-:W-:Y:S01]  /*25f0*/  ISETP.GT.AND P0, PT, R3, 0x8, P0 ;  /* 0x000000080300780c */ /* 0x000fe20000704270 */
[----:B0-----:R-:W-:Y:S01]  /*2600*/  IMAD.X R21, R9, 0x1, R111, P1 ;  /* 0x0000000109157824 */ /* 0x001fe200008e066f */
[----:B------:R-:W-:Y:S01]  /*2610*/  LEA R12, P1, R91, R10, 0x1 ;  /* 0x0000000a5b0c7211 */ /* 0x000fe200078208ff */
[----:B------:R-:W-:-:S04]  /*2620*/  IMAD.WIDE.U32 R20, R101, R110, R20 ;  /* 0x0000006e65147225 */ /* 0x000fc800078e0014 */
[----:B------:R-:W-:Y:S01]  /*2630*/  IMAD.X R13, R13, 0x1, R11, P1 ;  /* 0x000000010d0d7824 */ /* 0x000fe200008e060b */
[----:B------:R-:W-:Y:S01]  /*2640*/  LEA R8, P3, R20, R114, 0x1 ;  /* 0x0000007214087211 */ /* 0x000fe200078608ff */
[----:B------:R-:W-:-:S05]  /*2650*/  IMAD.IADD R9, R107, 0x1, R21 ;  /* 0x000000016b097824 */ /* 0x000fca00078e0215 */
[----:B------:R-:W-:Y:S01]  /*2660*/  LEA.HI.X R9, R20, R115, R9, 0x1, P3 ;  /* 0x0000007314097211 */ /* 0x000fe200018f0c09 */
[----:B--2---:R-:W-:-:S05]  /*2670*/  HADD2.F32 R5, -RZ, R24.H0_H0 ;  /* 0x20000018ff057230 */ /* 0x004fca0000004100 */
[----:B------:R-:W-:-:S04]  /*2680*/  FMUL R5, R5, R90 ;  /* 0x0000005a05057220 */ /* 0x000fc80000400000 */
[----:B------:R-:W-:-:S05]  /*2690*/  FFMA R5, R26, R23, R5 ;  /* 0x000000171a057223 */ /* 0x000fca0000000005 */
[----:B------:R-:W-:-:S05]  /*26a0*/  F2FP.F16.F32.PACK_AB R5, RZ, R5 ;  /* 0x00000005ff05723e */ /* 0x000fca00000000ff */
[----:B------:R0:W-:Y:S01]  /*26b0*/  @P2 STG.E.U16 desc[UR38][R12.64], R5 ;  /* 0x000000050c002986 */ /* 0x0001e2000c101526 */
[----:B------:R-:W-:Y:S05]  /*26c0*/  @!P0 BRA `(.L_x_37) ;  /* 0x0000000000048947 */ /* 0x000fea0003800000 */
[----:B------:R2:W5:Y:S02]  /*26d0*/  LDG.E.LTC128B.U16 R24, desc[UR38][R8.64+0x2] ;  /* 0x0000022608187981 */ /* 0x000564000c1e1520 */
.L_x_37:
[----:B------:R-:W-:Y:S05]  /*26e0*/  BSYNC B1 ;  /* 0x0000000000017941 */ /* 0x000fea0003800000 */
.L_x_36:
[----:B0----5:R-:W-:Y:S01]  /*26f0*/  HADD2.F32 R5, -RZ, R24.H0_H0 ;  /* 0x20000018ff057230 */ /* 0x021fe20000004100 */
[----:B------:R-:W-:Y:S01]  /*2700*/  ISETP.GT.AND P1, PT, R4, 0x8, PT ;  /* 0x000000080400780c */ /* 0x000fe20003f24270 */
[----:B------:R-:W-:Y:S03]  /*2710*/  BSSY B1, `(.L_x_38) ;  /* 0x0000008000017945 */ /* 0x000fe60003800000 */
[----:B------:R-:W-:Y:S01]  /*2720*/  FMUL R14, R5, R90 ;  /* 0x0000005a050e7220 */ /* 0x000fe20000400000 */
[----:B------:R-:W-:-:S03]  /*2730*/  ISETP.GT.AND P2, PT, R3, RZ, P1 ;  /* 0x000000ff0300720c */ /* 0x000fc60000f44270 */
[----:B------:R-:W-:-:S05]  /*2740*/  FFMA R14, R27, R23, R14 ;  /* 0x000000171b0e7223 */ /* 0x000fca000000000e */
[----:B------:R-:W-:-:S05]  /*2750*/  F2FP.F16.F32.PACK_AB R14, RZ, R14 ;  /* 0x0000000eff0e723e */ /* 0x000fca00000000ff */
[----:B------:R0:W-:Y:S01]  /*2760*/  @P0 STG.E.U16 desc[UR38][R12.64+0x2], R14 ;  /* 0x0000020e0c000986 */ /* 0x0001e2000c101526 */
[----:B------:R-:W-:Y:S05]  /*2770*/  @!P2 BRA `(.L_x_39) ;  /* 0x000000000004a947 */ /* 0x000fea0003800000 */
[----:B------:R3:W5:Y:S02]  /*2780*/  LDG.E.LTC128B.U16 R24, desc[UR38][R6.64+0x10] ;  /* 0x0000102606187981 */ /* 0x000764000c1e1520 */
.L_x_39:
[----:B------:R-:W-:Y:S05]  /*2790*/  BSYNC B1 ;  /* 0x0000000000017941 */ /* 0x000fea0003800000 */
.L_x_38:
[----:B-----5:R-:W-:Y:S01]  /*27a0*/  HADD2.F32 R5, -RZ, R24.H0_H0 ;  /* 0x20000018ff057230 */ /* 0x020fe20000004100 */
        /* <DEDUP_REMOVED lines=9> */
.L_x_41:
[----:B------:R-:W-:Y:S05]  /*2840*/  BSYNC B1 ;  /* 0x0000000000017941 */ /* 0x000fea0003800000 */
.L_x_40:
[----:B----45:R-:W-:Y:S01]  /*2850*/  HADD2.F32 R5, -RZ, R24.H0_H0 ;  /* 0x20000018ff057230 */ /* 0x030fe20000004100 */
[----:B------:R-:W-:Y:S01]  /*2860*/  ISETP.GT.AND P1, PT, R3, 0x8, P1 ;  /* 0x000000080300780c */ /* 0x000fe20000f24270 */
[----:B------:R-:W-:Y:S03]  /*2870*/  BSSY B1, `(.L_x_42) ;  /* 0x0000007000017945 */ /* 0x000fe60003800000 */
[----:B0-----:R-:W-:-:S04]  /*2880*/  FMUL R14, R5, R90 ;  /* 0x0000005a050e7220 */ /* 0x001fc80000400000 */
[----:B------:R-:W-:-:S05]  /*2890*/  FFMA R14, R29, R23, R14 ;  /* 0x000000171d0e7223 */ /* 0x000fca000000000e */
[----:B------:R-:W-:-:S05]  /*28a0*/  F2FP.F16.F32.PACK_AB R14, RZ, R14 ;  /* 0x0000000eff0e723e */ /* 0x000fca00000000ff */
[----:B------:R0:W-:Y:S01]  /*28b0*/  @P3 STG.E.U16 desc[UR38][R10.64+0x12], R14 ;  /* 0x0000120e0a003986 */ /* 0x0001e2000c101526 */
[----:B------:R-:W-:Y:S05]  /*28c0*/  @!P1 BRA `(.L_x_43) ;  /* 0x0000000000049947 */ /* 0x000fea0003800000 */
[----:B------:R4:W5:Y:S02]  /*28d0*/  LDG.E.LTC128B.U16 R24, desc[UR38][R8.64+0x10] ;  /* 0x0000102608187981 */ /* 0x000964000c1e1520 */
.L_x_43:
[----:B------:R-:W-:Y:S05]  /*28e0*/  BSYNC B1 ;  /* 0x0000000000017941 */ /* 0x000fea0003800000 */
.L_x_42:
[----:B-----5:R-:W-:Y:S01]  /*28f0*/  HADD2.F32 R5, -RZ, R24.H0_H0 ;  /* 0x20000018ff057230 */ /* 0x020fe20000004100 */
[----:B------:R-:W-:Y:S01]  /*2900*/  ISETP.GT.AND P0, PT, R3, 0x8, P0 ;  /* 0x000000080300780c */ /* 0x000fe20000704270 */
[----:B------:R-:W-:Y:S03]  /*2910*/  BSSY B1, `(.L_x_44) ;  /* 0x0000007000017945 */ /* 0x000fe60003800000 */
[----:B------:R-:W-:-:S04]  /*2920*/  FMUL R5, R5, R90 ;  /* 0x0000005a05057220 */ /* 0x000fc80000400000 */
[----:B------:R-:W-:-:S05]  /*2930*/  FFMA R5, R30, R23, R5 ;  /* 0x000000171e057223 */ /* 0x000fca0000000005 */
[----:B------:R-:W-:-:S05]  /*2940*/  F2FP.F16.F32.PACK_AB R5, RZ, R5 ;  /* 0x00000005ff05723e */ /* 0x000fca00000000ff */
[----:B------:R0:W-:Y:S01]  /*2950*/  @P1 STG.E.U16 desc[UR38][R12.64+0x10], R5 ;  /* 0x000010050c001986 */ /* 0x0001e2000c101526 */
[----:B------:R-:W-:Y:S05]  /*2960*/  @!P0 BRA `(.L_x_45) ;  /* 0x0000000000048947 */ /* 0x000fea0003800000 */
[----:B------:R0:W5:Y:S02]  /*2970*/  LDG.E.LTC128B.U16 R24, desc[UR38][R8.64+0x12] ;  /* 0x0000122608187981 */ /* 0x000164000c1e1520 */
.L_x_45:
[----:B------:R-:W-:Y:S05]  /*2980*/  BSYNC B1 ;  /* 0x0000000000017941 */ /* 0x000fea0003800000 */
.L_x_44:
        /* <DEDUP_REMOVED lines=10> */
.L_x_47:
[----:B------:R-:W-:Y:S05]  /*2a30*/  BSYNC B1 ;  /* 0x0000000000017941 */ /* 0x000fea0003800000 */
.L_x_46:
        /* <DEDUP_REMOVED lines=10> */
.L_x_49:
[----:B------:R-:W-:Y:S05]  /*2ae0*/  BSYNC B1 ;  /* 0x0000000000017941 */ /* 0x000fea0003800000 */
.L_x_48:
[----:B0----5:R-:W-:Y:S01]  /*2af0*/  HADD2.F32 R5, -RZ, R24.H0_H0 ;  /* 0x20000018ff057230 */ /* 0x021fe20000004100 */
        /* <DEDUP_REMOVED lines=8> */
.L_x_51:
[----:B------:R-:W-:Y:S05]  /*2b80*/  BSYNC B1 ;  /* 0x0000000000017941 */ /* 0x000fea0003800000 */
.L_x_50:
        /* <DEDUP_REMOVED lines=9> */
.L_x_53:
[----:B------:R-:W-:Y:S05]  /*2c20*/  BSYNC B1 ;  /* 0x0000000000017941 */ /* 0x000fea0003800000 */
.L_x_52:
        /* <DEDUP_REMOVED lines=10> */
.L_x_55:
[----:B------:R-:W-:Y:S05]  /*2cd0*/  BSYNC B1 ;  /* 0x0000000000017941 */ /* 0x000fea0003800000 */
.L_x_54:
        /* <DEDUP_REMOVED lines=10> */
.L_x_57:
[----:B------:R-:W-:Y:S05]  /*2d80*/  BSYNC B1 ;  /* 0x0000000000017941 */ /* 0x000fea0003800000 */
.L_x_56:
        /* <DEDUP_REMOVED lines=9> */
.L_x_59:
[----:B------:R-:W-:Y:S05]  /*2e20*/  BSYNC B1 ;  /* 0x0000000000017941 */ /* 0x000fea0003800000 */
.L_x_58:
        /* <DEDUP_REMOVED lines=9> */
.L_x_61:
[----:B------:R-:W-:Y:S05]  /*2ec0*/  BSYNC B1 ;  /* 0x0000000000017941 */ /* 0x000fea0003800000 */
.L_x_60:
        /* <DEDUP_REMOVED lines=10> */
.L_x_63:
[----:B------:R-:W-:Y:S05]  /*2f70*/  BSYNC B1 ;  /* 0x0000000000017941 */ /* 0x000fea0003800000 */
.L_x_62:
        /* <DEDUP_REMOVED lines=10> */
.L_x_65:
[----:B------:R-:W-:Y:S05]  /*3020*/  BSYNC B1 ;  /* 0x0000000000017941 */ /* 0x000fea0003800000 */
.L_x_64:
        /* <DEDUP_REMOVED lines=9> */
.L_x_67:
[----:B------:R-:W-:Y:S05]  /*30c0*/  BSYNC B1 ;  /* 0x0000000000017941 */ /* 0x000fea0003800000 */
.L_x_66:
        /* <DEDUP_REMOVED lines=9> */
.L_x_69:
[----:B------:R-:W-:Y:S05]  /*3160*/  BSYNC B1 ;  /* 0x0000000000017941 */ /* 0x000fea0003800000 */
.L_x_68:
        /* <DEDUP_REMOVED lines=10> */
.L_x_71:
[----:B------:R-:W-:Y:S05]  /*3210*/  BSYNC B1 ;  /* 0x0000000000017941 */ /* 0x000fea0003800000 */
.L_x_70:
        /* <DEDUP_REMOVED lines=10> */
.L_x_73:
[----:B------:R-:W-:Y:S05]  /*32c0*/  BSYNC B1 ;  /* 0x0000000000017941 */ /* 0x000fea0003800000 */
.L_x_72:
        /* <DEDUP_REMOVED lines=9> */
.L_x_75:
[----:B------:R-:W-:Y:S05]  /*3360*/  BSYNC B1 ;  /* 0x0000000000017941 */ /* 0x000fea0003800000 */
.L_x_74:
        /* <DEDUP_REMOVED lines=9> */
.L_x_77:
[----:B------:R-:W-:Y:S05]  /*3400*/  BSYNC B1 ;  /* 0x0000000000017941 */ /* 0x000fea0003800000 */
.L_x_76:
        /* <DEDUP_REMOVED lines=10> */
.L_x_79:
[----:B------:R-:W-:Y:S05]  /*34b0*/  BSYNC B1 ;  /* 0x0000000000017941 */ /* 0x000fea0003800000 */
.L_x_78:
        /* <DEDUP_REMOVED lines=10> */
.L_x_81:
[----:B------:R-:W-:Y:S05]  /*3560*/  BSYNC B1 ;  /* 0x0000000000017941 */ /* 0x000fea0003800000 */
.L_x_80:
        /* <DEDUP_REMOVED lines=9> */
.L_x_83:
[----:B------:R-:W-:Y:S05]  /*3600*/  BSYNC B1 ;  /* 0x0000000000017941 */ /* 0x000fea0003800000 */
.L_x_82:
        /* <DEDUP_REMOVED lines=9> */
.L_x_85:
[----:B------:R-:W-:Y:S05]  /*36a0*/  BSYNC B1 ;  /* 0x0000000000017941 */ /* 0x000fea0003800000 */
.L_x_84:
        /* <DEDUP_REMOVED lines=10> */
.L_x_87:
[----:B------:R-:W-:Y:S05]  /*3750*/  BSYNC B1 ;  /* 0x0000000000017941 */ /* 0x000fea0003800000 */
.L_x_86:
        /* <DEDUP_REMOVED lines=10> */
.L_x_89:
[----:B------:R-:W-:Y:S05]  /*3800*/  BSYNC B1 ;  /* 0x0000000000017941 */ /* 0x000fea0003800000 */
.L_x_88:
        /* <DEDUP_REMOVED lines=9> */
.L_x_91:
[----:B------:R-:W-:Y:S05]  /*38a0*/  BSYNC B1 ;  /* 0x0000000000017941 */ /* 0x000fea0003800000 */
.L_x_90:
        /* <DEDUP_REMOVED lines=9> */
.L_x_93:
[----:B------:R-:W-:Y:S05]  /*3940*/  BSYNC B1 ;  /* 0x0000000000017941 */ /* 0x000fea0003800000 */
.L_x_92:
        /* <DEDUP_REMOVED lines=10> */
.L_x_95:
[----:B------:R-:W-:Y:S05]  /*39f0*/  BSYNC B1 ;  /* 0x0000000000017941 */ /* 0x000fea0003800000 */
.L_x_94:
        /* <DEDUP_REMOVED lines=10> */
.L_x_97:
[----:B------:R-:W-:Y:S05]  /*3aa0*/  BSYNC B1 ;  /* 0x0000000000017941 */ /* 0x000fea0003800000 */
.L_x_96:
        /* <DEDUP_REMOVED lines=9> */
.L_x_99:
[----:B------:R-:W-:Y:S05]  /*3b40*/  BSYNC B1 ;  /* 0x0000000000017941 */ /* 0x000fea0003800000 */
.L_x_98:
        /* <DEDUP_REMOVED lines=9> */
.L_x_101:
[----:B------:R-:W-:Y:S05]  /*3be0*/  BSYNC B1 ;  /* 0x0000000000017941 */ /* 0x000fea0003800000 */
.L_x_100:
        /* <DEDUP_REMOVED lines=10> */
.L_x_103:
[----:B------:R-:W-:Y:S05]  /*3c90*/  BSYNC B1 ;  /* 0x0000000000017941 */ /* 0x000fea0003800000 */
.L_x_102:
        /* <DEDUP_REMOVED lines=10> */
.L_x_105:
[----:B------:R-:W-:Y:S05]  /*3d40*/  BSYNC B1 ;  /* 0x0000000000017941 */ /* 0x000fea0003800000 */
.L_x_104:
        /* <DEDUP_REMOVED lines=9> */
.L_x_107:
[----:B------:R-:W-:Y:S05]  /*3de0*/  BSYNC B1 ;  /* 0x0000000000017941 */ /* 0x000fea0003800000 */
.L_x_106:
        /* <DEDUP_REMOVED lines=9> */
.L_x_109:
[----:B------:R-:W-:Y:S05]  /*3e80*/  BSYNC B1 ;  /* 0x0000000000017941 */ /* 0x000fea0003800000 */
.L_x_108:
        /* <DEDUP_REMOVED lines=10> */
.L_x_111:
[----:B------:R-:W-:Y:S05]  /*3f30*/  BSYNC B1 ;  /* 0x0000000000017941 */ /* 0x000fea0003800000 */
.L_x_110:
        /* <DEDUP_REMOVED lines=10> */
.L_x_113:
[----:B------:R-:W-:Y:S05]  /*3fe0*/  BSYNC B1 ;  /* 0x0000000000017941 */ /* 0x000fea0003800000 */
.L_x_112:
        /* <DEDUP_REMOVED lines=9> */
.L_x_115:
[----:B------:R-:W-:Y:S05]  /*4080*/  BSYNC B1 ;  /* 0x0000000000017941 */ /* 0x000fea0003800000 */
.L_x_114:
        /* <DEDUP_REMOVED lines=9> */
.L_x_117:
[----:B------:R-:W-:Y:S05]  /*4120*/  BSYNC B1 ;  /* 0x0000000000017941 */ /* 0x000fea0003800000 */
.L_x_116:
        /* <DEDUP_REMOVED lines=10> */
.L_x_119:
[----:B------:R-:W-:Y:S05]  /*41d0*/  BSYNC B1 ;  /* 0x0000000000017941 */ /* 0x000fea0003800000 */
.L_x_118:
        /* <DEDUP_REMOVED lines=10> */
.L_x_121:
[----:B------:R-:W-:Y:S05]  /*4280*/  BSYNC B1 ;  /* 0x0000000000017941 */ /* 0x000fea0003800000 */
.L_x_120:
        /* <DEDUP_REMOVED lines=9> */
.L_x_123:
[----:B------:R-:W-:Y:S05]  /*4320*/  BSYNC B1 ;  /* 0x0000000000017941 */ /* 0x000fea0003800000 */
.L_x_122:
        /* <DEDUP_REMOVED lines=9> */
.L_x_125:
[----:B------:R-:W-:Y:S05]  /*43c0*/  BSYNC B1 ;  /* 0x0000000000017941 */ /* 0x000fea0003800000 */
.L_x_124:
        /* <DEDUP_REMOVED lines=10> */
.L_x_127:
[----:B------:R-:W-:Y:S05]  /*4470*/  BSYNC B1 ;  /* 0x0000000000017941 */ /* 0x000fea0003800000 */
.L_x_126:
        /* <DEDUP_REMOVED lines=10> */
.L_x_129:
[----:B------:R-:W-:Y:S05]  /*4520*/  BSYNC B1 ;  /* 0x0000000000017941 */ /* 0x000fea0003800000 */
.L_x_128:
        /* <DEDUP_REMOVED lines=9> */
.L_x_131:
[----:B------:R-:W-:Y:S05]  /*45c0*/  BSYNC B1 ;  /* 0x0000000000017941 */ /* 0x000fea0003800000 */
.L_x_130:
        /* <DEDUP_REMOVED lines=9> */
.L_x_133:
[----:B------:R-:W-:Y:S05]  /*4660*/  BSYNC B1 ;  /* 0x0000000000017941 */ /* 0x000fea0003800000 */
.L_x_132:
        /* <DEDUP_REMOVED lines=10> */
.L_x_135:
[----:B------:R-:W-:Y:S05]  /*4710*/  BSYNC B1 ;  /* 0x0000000000017941 */ /* 0x000fea0003800000 */
.L_x_134:
        /* <DEDUP_REMOVED lines=10> */
.L_x_137:
[----:B------:R-:W-:Y:S05]  /*47c0*/  BSYNC B1 ;  /* 0x0000000000017941 */ /* 0x000fea0003800000 */
.L_x_136:
        /* <DEDUP_REMOVED lines=9> */
.L_x_139:
[----:B------:R-:W-:Y:S05]  /*4860*/  BSYNC B1 ;  /* 0x0000000000017941 */ /* 0x000fea0003800000 */
.L_x_138:
        /* <DEDUP_REMOVED lines=9> */
.L_x_141:
[----:B------:R-:W-:Y:S05]  /*4900*/  BSYNC B1 ;  /* 0x0000000000017941 */ /* 0x000fea0003800000 */
.L_x_140:
        /* <DEDUP_REMOVED lines=10> */
.L_x_143:
[----:B------:R-:W-:Y:S05]  /*49b0*/  BSYNC B1 ;  /* 0x0000000000017941 */ /* 0x000fea0003800000 */
.L_x_142:
        /* <DEDUP_REMOVED lines=10> */
.L_x_145:
[----:B------:R-:W-:Y:S05]  /*4a60*/  BSYNC B1 ;  /* 0x0000000000017941 */ /* 0x000fea0003800000 */
.L_x_144:
        /* <DEDUP_REMOVED lines=9> */
.L_x_147:
[----:B------:R-:W-:Y:S05]  /*4b00*/  BSYNC B1 ;  /* 0x0000000000017941 */ /* 0x000fea0003800000 */
.L_x_146:
        /* <DEDUP_REMOVED lines=9> */
.L_x_149:
[----:B------:R-:W-:Y:S05]  /*4ba0*/  BSYNC B1 ;  /* 0x0000000000017941 */ /* 0x000fea0003800000 */
.L_x_148:
        /* <DEDUP_REMOVED lines=10> */
.L_x_151:
[----:B------:R-:W-:Y:S05]  /*4c50*/  BSYNC B1 ;  /* 0x0000000000017941 */ /* 0x000fea0003800000 */
.L_x_150:
[----:B-----5:R-:W-:Y:S01]  /*4c60*/  HADD2.F32 R5, -RZ, R24.H0_H0 ;  /* 0x20000018ff057230 */ /* 0x020fe20000004100 */
[----:B------:R-:W-:Y:S01]  /*4c70*/  ISETP.GT.AND P0, PT, R4, 0x79, PT ;  /* 0x000000790400780c */ /* 0x000fe20003f04270 */
[----:B------:R-:W-:Y:S01]  /*4c80*/  @P2 IMAD.MOV.U32 R4, RZ, RZ, R10 ;  /* 0x000000ffff042224 */ /* 0x000fe200078e000a */
[----:B------:R-:W-:Y:S02]  /*4c90*/  BSSY B1, `(.L_x_152) ;  /* 0x000000a000017945 */ /* 0x000fe40003800000 */
[----:B------:R-:W-:Y:S01]  /*4ca0*/  FMUL R5, R5, R90 ;  /* 0x0000005a05057220 */ /* 0x000fe20000400000 */
[----:B------:R-:W-:-:S03]  /*4cb0*/  ISETP.GT.AND P3, PT, R3, RZ, P0 ;  /* 0x000000ff0300720c */ /* 0x000fc60000764270 */
[----:B------:R-:W-:-:S05]  /*4cc0*/  FFMA R5, R84, R23, R5 ;  /* 0x0000001754057223 */ /* 0x000fca0000000005 */
[----:B------:R-:W-:-:S04]  /*4cd0*/  F2FP.F16.F32.PACK_AB R5, RZ, R5 ;  /* 0x00000005ff05723e */ /* 0x000fc800000000ff */
[----:B0-----:R-:W-:Y:S01]  /*4ce0*/  PRMT R14, R5, 0x7610, R14 ;  /* 0x00007610050e7816 */ /* 0x001fe2000000000e */
[----:B------:R-:W-:-:S05]  /*4cf0*/  @P2 IMAD.MOV.U32 R5, RZ, RZ, R11 ;  /* 0x000000ffff052224 */ /* 0x000fca00078e000b */
[----:B------:R0:W-:Y:S01]  /*4d00*/  @P2 STG.E.U16 desc[UR38][R4.64+0xf0], R14 ;  /* 0x0000f00e04002986 */ /* 0x0001e2000c101526 */
[----:B------:R-:W-:Y:S05]  /*4d10*/  @!P3 BRA `(.L_x_153) ;  /* 0x000000000004b947 */ /* 0x000fea0003800000 */
[----:B------:R0:W5:Y:S02]  /*4d20*/  LDG.E.LTC128B.U16 R24, desc[UR38][R6.64+0xf2] ;  /* 0x0000f22606187981 */ /* 0x000164000c1e1520 */
.L_x_153:
[----:B------:R-:W-:Y:S05]  /*4d30*/  BSYNC B1 ;  /* 0x0000000000017941 */ /* 0x000fea0003800000 */
.L_x_152:
        /* <DEDUP_REMOVED lines=9> */
.L_x_155:
[----:B------:R-:W-:Y:S05]  /*4dd0*/  BSYNC B1 ;  /* 0x0000000000017941 */ /* 0x000fea0003800000 */
.L_x_154:
[----:B-----5:R-:W-:Y:S01]  /*4de0*/  HADD2.F32 R5, -RZ, R24.H0_H0 ;  /* 0x20000018ff057230 */ /* 0x020fe20000004100 */
[----:B------:R-:W-:Y:S01]  /*4df0*/  ISETP.GT.AND P0, PT, R3, 0x8, P0 ;  /* 0x000000080300780c */ /* 0x000fe20000704270 */
[----:B0-----:R-:W-:Y:S01]  /*4e00*/  @P1 IMAD.MOV.U32 R4, RZ, RZ, R12 ;  /* 0x000000ffff041224 */ /* 0x001fe200078e000c */
[----:B------:R-:W-:Y:S02]  /*4e10*/  BSSY B1, `(.L_x_156) ;  /* 0x0000009000017945 */ /* 0x000fe40003800000 */
[----:B------:R-:W-:-:S04]  /*4e20*/  FMUL R5, R5, R90 ;  /* 0x0000005a05057220 */ /* 0x000fc80000400000 */
[----:B------:R-:W-:-:S05]  /*4e30*/  FFMA R5, R86, R23, R5 ;  /* 0x0000001756057223 */ /* 0x000fca0000000005 */
[----:B------:R-:W-:-:S04]  /*4e40*/  F2FP.F16.F32.PACK_AB R5, RZ, R5 ;  /* 0x00000005ff05723e */ /* 0x000fc800000000ff */
[----:B-1-3--:R-:W-:Y:S01]  /*4e50*/  PRMT R6, R5, 0x7610, R6 ;  /* 0x0000761005067816 */ /* 0x00afe20000000006 */
[----:B------:R-:W-:-:S05]  /*4e60*/  @P1 IMAD.MOV.U32 R5, RZ, RZ, R13 ;  /* 0x000000ffff051224 */ /* 0x000fca00078e000d */
[----:B------:R0:W-:Y:S01]  /*4e70*/  @P1 STG.E.U16 desc[UR38][R4.64+0xf0], R6 ;  /* 0x0000f00604001986 */ /* 0x0001e2000c101526 */
[----:B------:R-:W-:Y:S05]  /*4e80*/  @!P0 BRA `(.L_x_157) ;  /* 0x0000000000048947 */ /* 0x000fea0003800000 */
[----:B------:R1:W5:Y:S02]  /*4e90*/  LDG.E.LTC128B.U16 R24, desc[UR38][R8.64+0xf2] ;  /* 0x0000f22608187981 */ /* 0x000364000c1e1520 */
.L_x_157:
[----:B------:R-:W-:Y:S05]  /*4ea0*/  BSYNC B1 ;  /* 0x0000000000017941 */ /* 0x000fea0003800000 */
.L_x_156:
[----:B------:R-:W-:Y:S05]  /*4eb0*/  @!P0 BRA `(.L_x_158) ;  /* 0x0000001000e88947 */ /* 0x000fea0003800000 */
[----:B-----5:R-:W-:-:S05]  /*4ec0*/  HADD2.F32 R3, -RZ, R24.H0_H0 ;  /* 0x20000018ff037230 */ /* 0x020fca0000004100 */
[----:B0-----:R-:W-:-:S04]  /*4ed0*/  FMUL R4, R3, R90 ;  /* 0x0000005a03047220 */ /* 0x001fc80000400000 */
[----:B------:R-:W-:-:S05]  /*4ee0*/  FFMA R4, R87, R23, R4 ;  /* 0x0000001757047223 */ /* 0x000fca0000000004 */
[----:B------:R-:W-:-:S05]  /*4ef0*/  F2FP.F16.F32.PACK_AB R4, RZ, R4 ;  /* 0x00000004ff04723e */ /* 0x000fca00000000ff */
[----:B------:R3:W-:Y:S01]  /*4f00*/  STG.E.U16 desc[UR38][R12.64+0xf2], R4 ;  /* 0x0000f2040c007986 */ /* 0x0007e2000c101526 */
[----:B------:R-:W-:Y:S05]  /*4f10*/  BRA `(.L_x_158) ;  /* 0x0000001000d07947 */ /* 0x000fea0003800000 */
.L_x_33:
[----:B------:R-:W-:Y:S01]  /*4f20*/  ISETP.GT.AND P3, PT, R4, 0x1, PT ;  /* 0x000000010400780c */ /* 0x000fe20003f64270 */
[----:B------:R-:W-:Y:S01]  /*4f30*/  ULDC.64 UR4, c[0x0][0x5c0] ;  /* 0x0001700000047ab9 */ /* 0x000fe20000000a00 */
[-C--:B------:R-:W-:Y:S01]  /*4f40*/  FMUL R24, R24, R23.reuse ;  /* 0x0000001718187220 */ /* 0x080fe20000400000 */
[----:B------:R-:W-:Y:S01]  /*4f50*/  LEA R6, P4, R106, UR4, 0x1 ;  /* 0x000000046a067c11 */ /* 0x000fe2000f8808ff */
[-C--:B------:R-:W-:Y:S01]  /*4f60*/  FMUL R25, R25, R23.reuse ;  /* 0x0000001719197220 */ /* 0x080fe20000400000 */
[----:B------:R-:W-:Y:S01]  /*4f70*/  ISETP.GT.AND P0, PT, R3, RZ, P3 ;  /* 0x000000ff0300720c */ /* 0x000fe20001f04270 */
[-C--:B------:R-:W-:Y:S01]  /*4f80*/  FMUL R26, R26, R23.reuse ;  /* 0x000000171a1a7220 */ /* 0x080fe20000400000 */
[----:B------:R-:W-:Y:S01]  /*4f90*/  F2FP.F16.F32.PACK_AB R24, RZ, R24 ;  /* 0x00000018ff18723e */ /* 0x000fe200000000ff */
[-C--:B------:R-:W-:Y:S01]  /*4fa0*/  FMUL R27, R27, R23.reuse ;  /* 0x000000171b1b7220 */ /* 0x080fe20000400000 */
[----:B------:R-:W-:Y:S01]  /*4fb0*/  LEA.HI.X R7, R106, UR5, R103, 0x1, P4 ;  /* 0x000000056a077c11 */ /* 0x000fe2000a0f0c67 */
[----:B------:R-:W-:Y:S01]  /*4fc0*/  FMUL R28, R28, R23 ;  /* 0x000000171c1c7220 */ /* 0x000fe20000400000 */
[----:B------:R-:W-:Y:S01]  /*4fd0*/  F2FP.F16.F32.PACK_AB R25, RZ, R25 ;  /* 0x00000019ff19723e */ /* 0x000fe200000000ff */
[-C--:B------:R-:W-:Y:S01]  /*4fe0*/  FMUL R29, R29, R23.reuse ;  /* 0x000000171d1d7220 */ /* 0x080fe20000400000 */
[----:B------:R-:W-:Y:S01]  /*4ff0*/  ISETP.GT.AND P2, PT, R3, 0x8, P2 ;  /* 0x000000080300780c */ /* 0x000fe20001744270 */
[----:B------:R-:W-:Y:S01]  /*5000*/  @P1 STG.E.U16 desc[UR38][R6.64], R24 ;  /* 0x0000001806001986 */ /* 0x000fe2000c101526 */
[----:B------:R-:W-:Y:S01]  /*5010*/  ISETP.GT.AND P1, PT, R4, 0x8, PT ;  /* 0x000000080400780c */ /* 0x000fe20003f24270 */
[-C--:B------:R-:W-:Y:S01]  /*5020*/  FMUL R30, R30, R23.reuse ;  /* 0x000000171e1e7220 */ /* 0x080fe20000400000 */
[C---:B------:R-:W-:Y:S01]  /*5030*/  SHF.L.U64.HI R5, R91.reuse, 0x1, R92 ;  /* 0x000000015b057819 */ /* 0x040fe2000001025c */
[----:B------:R-:W-:Y:S01]  /*5040*/  @P0 STG.E.U16 desc[UR38][R6.64+0x2], R25 ;  /* 0x0000021906000986 */ /* 0x000fe2000c101526 */
[----:B------:R-:W-:Y:S01]  /*5050*/  LEA R8, P5, R91, R6, 0x1 ;  /* 0x000000065b087211 */ /* 0x000fe200078a08ff */
[-C--:B------:R-:W-:Y:S01]  /*5060*/  FMUL R31, R31, R23.reuse ;  /* 0x000000171f1f7220 */ /* 0x080fe20000400000 */
[----:B------:R-:W-:Y:S01]  /*5070*/  ISETP.GT.AND P3, PT, R3, 0x8, P3 ;  /* 0x000000080300780c */ /* 0x000fe20001f64270 */
[-C--:B------:R-:W-:Y:S01]  /*5080*/  FMUL R32, R32, R23.reuse ;  /* 0x0000001720207220 */ /* 0x080fe20000400000 */
[----:B------:R-:W-:Y:S01]  /*5090*/  ISETP.GT.AND P0, PT, R4, 0x9, PT ;  /* 0x000000090400780c */ /* 0x000fe20003f04270 */
[----:B------:R-:W-:Y:S01]  /*50a0*/  IMAD.X R9, R5, 0x1, R7, P5 ;  /* 0x0000000105097824 */ /* 0x000fe200028e0607 */
[----:B------:R-:W-:Y:S01]  /*50b0*/  ISETP.GT.AND P4, PT, R3, RZ, P1 ;  /* 0x000000ff0300720c */ /* 0x000fe20000f84270 */
[-C--:B------:R-:W-:Y:S01]  /*50c0*/  FMUL R33, R33, R23.reuse ;  /* 0x0000001721217220 */ /* 0x080fe20000400000 */
[----:B------:R-:W-:Y:S01]  /*50d0*/  F2FP.F16.F32.PACK_AB R26, RZ, R26 ;  /* 0x0000001aff1a723e */ /* 0x000fe200000000ff */
[-C--:B------:R-:W-:Y:S01]  /*50e0*/  FMUL R34, R34, R23.reuse ;  /* 0x0000001722227220 */ /* 0x080fe20000400000 */
[----:B------:R-:W-:Y:S01]  /*50f0*/  ISETP.GT.AND P5, PT, R3, RZ, P0 ;  /* 0x000000ff0300720c */ /* 0x000fe200007a4270 */
[----:B------:R-:W-:Y:S01]  /*5100*/  FMUL R35, R35, R23 ;  /* 0x0000001723237220 */ /* 0x000fe20000400000 */
[----:B------:R-:W-:Y:S01]  /*5110*/  F2FP.F16.F32.PACK_AB R27, RZ, R27 ;  /* 0x0000001bff1b723e */ /* 0x000fe200000000ff */
[----:B------:R-:W-:Y:S01]  /*5120*/  @P2 STG.E.U16 desc[UR38][R8.64], R26 ;  /* 0x0000001a08002986 */ /* 0x000fe2000c101526 */
[----:B------:R-:W-:Y:S01]  /*5130*/  F2FP.F16.F32.PACK_AB R28, RZ, R28 ;  /* 0x0000001cff1c723e */ /* 0x000fe200000000ff */
[-C--:B------:R-:W-:Y:S01]  /*5140*/  FMUL R36, R36, R23.reuse ;  /* 0x0000001724247220 */ /* 0x080fe20000400000 */
[----:B------:R-:W-:Y:S01]  /*5150*/  ISETP.GT.AND P2, PT, R3, 0x8, P1 ;  /* 0x000000080300780c */ /* 0x000fe20000f44270 */
[----:B------:R-:W-:Y:S01]  /*5160*/  @P3 STG.E.U16 desc[UR38][R8.64+0x2], R27 ;  /* 0x0000021b08003986 */ /* 0x000fe2000c101526 */
[----:B------:R-:W-:Y:S01]  /*5170*/  ISETP.GT.AND P1, PT, R4, 0x10, PT ;  /* 0x000000100400780c */ /* 0x000fe20003f24270 */
[----:B------:R-:W-:Y:S01]  /*5180*/  FMUL R37, R37, R23 ;  /* 0x0000001725257220 */ /* 0x000fe20000400000 */
[----:B------:R-:W-:Y:S01]  /*5190*/  F2FP.F16.F32.PACK_AB R29, RZ, R29 ;  /* 0x0000001dff1d723e */ /* 0x000fe200000000ff */
[----:B------:R-:W-:Y:S01]  /*51a0*/  @P4 STG.E.U16 desc[UR38][R6.64+0x10], R28 ;  /* 0x0000101c06004986 */ /* 0x000fe2000c101526 */
[C---:B------:R-:W-:Y:S01]  /*51b0*/  ISETP.GT.AND P3, PT, R3.reuse, 0x8, P0 ;  /* 0x000000080300780c */ /* 0x040fe20000764270 */
[-C--:B------:R-:W-:Y:S01]  /*51c0*/  FMUL R38, R38, R23.reuse ;  /* 0x0000001726267220 */ /* 0x080fe20000400000 */
[----:B------:R-:W-:Y:S01]  /*51d0*/  ISETP.GT.AND P0, PT, R4, 0x11, PT ;  /* 0x000000110400780c */ /* 0x000fe20003f04270 */
[----:B------:R-:W-:Y:S01]  /*51e0*/  @P5 STG.E.U16 desc[UR38][R6.64+0x12], R29 ;  /* 0x0000121d06005986 */ /* 0x000fe2000c101526 */
        /* <DEDUP_REMOVED lines=161> */
[----:B------:R-:W-:Y:S01]  /*5c00*/  FMUL R87, R87, R23 ;  /* 0x0000001757577220 */ /* 0x000fe20000400000 */
[----:B------:R-:W-:-:S02]  /*5c10*/  F2FP.F16.F32.PACK_AB R62, RZ, R62 ;  /* 0x0000003eff3e723e */ /* 0x000fc400000000ff */
[C---:B------:R-:W-:Y:S02]  /*5c20*/  ISETP.GT.AND P5, PT, R3.reuse, RZ, P0 ;  /* 0x000000ff0300720c */ /* 0x040fe400007a4270 */
[----:B------:R-:W-:Y:S01]  /*5c30*/  F2FP.F16.F32.PACK_AB R63, RZ, R63 ;  /* 0x0000003fff3f723e */ /* 0x000fe200000000ff */
[----:B------:R-:W-:Y:S01]  /*5c40*/  @P2 STG.E.U16 desc[UR38][R8.64+0x90], R62 ;  /* 0x0000903e08002986 */ /* 0x000fe2000c101526 */
[----:B------:R-:W-:Y:S02]  /*5c50*/  F2FP.F16.F32.PACK_AB R64, RZ, R64 ;  /* 0x00000040ff40723e */ /* 0x000fe400000000ff */
[C---:B------:R-:W-:Y:S01]  /*5c60*/  ISETP.GT.AND P2, PT, R3.reuse, 0x8, P1 ;  /* 0x000000080300780c */ /* 0x040fe20000f44270 */
[----:B------:R-:W-:Y:S01]  /*5c70*/  @P3 STG.E.U16 desc[UR38][R8.64+0x92], R63 ;  /* 0x0000923f08003986 */ /* 0x000fe2000c101526 */
[----:B------:R-:W-:Y:S02]  /*5c80*/  ISETP.GT.AND P1, PT, R4, 0x58, PT ;  /* 0x000000580400780c */ /* 0x000fe40003f24270 */
[----:B------:R-:W-:Y:S01]  /*5c90*/  F2FP.F16.F32.PACK_AB R65, RZ, R65 ;  /* 0x00000041ff41723e */ /* 0x000fe200000000ff */
[----:B------:R-:W-:Y:S01]  /*5ca0*/  @P4 STG.E.U16 desc[UR38][R6.64+0xa0], R64 ;  /* 0x0000a04006004986 */ /* 0x000fe2000c101526 */
[----:B------:R-:W-:-:S02]  /*5cb0*/  ISETP.GT.AND P3, PT, R3, 0x8, P0 ;  /* 0x000000080300780c */ /* 0x000fc40000764270 */
[----:B------:R-:W-:Y:S01]  /*5cc0*/  ISETP.GT.AND P0, PT, R4, 0x59, PT ;  /* 0x000000590400780c */ /* 0x000fe20003f04270 */
[----:B------:R-:W-:Y:S01]  /*5cd0*/  @P5 STG.E.U16 desc[UR38][R6.64+0xa2], R65 ;  /* 0x0000a24106005986 */ /* 0x000fe2000c101526 */
[C---:B------:R-:W-:Y:S02]  /*5ce0*/  ISETP.GT.AND P4, PT, R3.reuse, RZ, P1 ;  /* 0x000000ff0300720c */ /* 0x040fe40000f84270 */
[----:B------:R-:W-:Y:S02]  /*5cf0*/  F2FP.F16.F32.PACK_AB R66, RZ, R66 ;  /* 0x00000042ff42723e */ /* 0x000fe400000000ff */
[----:B------:R-:W-:Y:S02]  /*5d00*/  ISETP.GT.AND P5, PT, R3, RZ, P0 ;  /* 0x000000ff0300720c */ /* 0x000fe400007a4270 */
[----:B------:R-:W-:Y:S01]  /*5d10*/  F2FP.F16.F32.PACK_AB R67, RZ, R67 ;  /* 0x00000043ff43723e */ /* 0x000fe200000000ff */
[----:B------:R-:W-:Y:S01]  /*5d20*/  @P2 STG.E.U16 desc[UR38][R8.64+0xa0], R66 ;  /* 0x0000a04208002986 */ /* 0x000fe2000c101526 */
[----:B------:R-:W-:-:S02]  /*5d30*/  F2FP.F16.F32.PACK_AB R68, RZ, R68 ;  /* 0x00000044ff44723e */ /* 0x000fc400000000ff */
[C---:B------:R-:W-:Y:S01]  /*5d40*/  ISETP.GT.AND P2, PT, R3.reuse, 0x8, P1 ;  /* 0x000000080300780c */ /* 0x040fe20000f44270 */
[----:B------:R-:W-:Y:S01]  /*5d50*/  @P3 STG.E.U16 desc[UR38][R8.64+0xa2], R67 ;  /* 0x0000a24308003986 */ /* 0x000fe2000c101526 */
[C---:B------:R-:W-:Y:S02]  /*5d60*/  ISETP.GT.AND P1, PT, R4.reuse, 0x60, PT ;  /* 0x000000600400780c */ /* 0x040fe40003f24270 */
[----:B------:R-:W-:Y:S01]  /*5d70*/  F2FP.F16.F32.PACK_AB R69, RZ, R69 ;  /* 0x00000045ff45723e */ /* 0x000fe200000000ff */
[----:B------:R-:W-:Y:S01]  /*5d80*/  @P4 STG.E.U16 desc[UR38][R6.64+0xb0], R68 ;  /* 0x0000b04406004986 */ /* 0x000fe2000c101526 */
[C---:B------:R-:W-:Y:S02]  /*5d90*/  ISETP.GT.AND P3, PT, R3.reuse, 0x8, P0 ;  /* 0x000000080300780c */ /* 0x040fe40000764270 */
[----:B------:R-:W-:Y:S01]  /*5da0*/  ISETP.GT.AND P0, PT, R4, 0x61, PT ;  /* 0x000000610400780c */ /* 0x000fe20003f04270 */
[----:B------:R-:W-:Y:S01]  /*5db0*/  @P5 STG.E.U16 desc[UR38][R6.64+0xb2], R69 ;  /* 0x0000b24506005986 */ /* 0x000fe2000c101526 */
[----:B------:R-:W-:-:S02]  /*5dc0*/  ISETP.GT.AND P4, PT, R3, RZ, P1 ;  /* 0x000000ff0300720c */ /* 0x000fc40000f84270 */
[C---:B------:R-:W-:Y:S02]  /*5dd0*/  ISETP.GT.AND P5, PT, R3.reuse, RZ, P0 ;  /* 0x000000ff0300720c */ /* 0x040fe400007a4270 */
[----:B------:R-:W-:Y:S02]  /*5de0*/  F2FP.F16.F32.PACK_AB R70, RZ, R70 ;  /* 0x00000046ff46723e */ /* 0x000fe400000000ff */
[----:B------:R-:W-:Y:S02]  /*5df0*/  F2FP.F16.F32.PACK_AB R71, RZ, R71 ;  /* 0x00000047ff47723e */ /* 0x000fe400000000ff */
[----:B------:R-:W-:Y:S01]  /*5e00*/  F2FP.F16.F32.PACK_AB R72, RZ, R72 ;  /* 0x00000048ff48723e */ /* 0x000fe200000000ff */
[----:B------:R-:W-:Y:S01]  /*5e10*/  @P2 STG.E.U16 desc[UR38][R8.64+0xb0], R70 ;  /* 0x0000b04608002986 */ /* 0x000fe2000c101526 */
[----:B------:R-:W-:Y:S02]  /*5e20*/  F2FP.F16.F32.PACK_AB R73, RZ, R73 ;  /* 0x00000049ff49723e */ /* 0x000fe400000000ff */
[C---:B------:R-:W-:Y:S01]  /*5e30*/  ISETP.GT.AND P1, PT, R3.reuse, 0x8, P1 ;  /* 0x000000080300780c */ /* 0x040fe20000f24270 */
[----:B------:R-:W-:Y:S01]  /*5e40*/  @P3 STG.E.U16 desc[UR38][R8.64+0xb2], R71 ;  /* 0x0000b24708003986 */ /* 0x000fe2000c101526 */
[----:B------:R-:W-:-:S02]  /*5e50*/  ISETP.GT.AND P2, PT, R3, 0x8, P0 ;  /* 0x000000080300780c */ /* 0x000fc40000744270 */
[C---:B------:R-:W-:Y:S01]  /*5e60*/  ISETP.GT.AND P0, PT, R4.reuse, 0x69, PT ;  /* 0x000000690400780c */ /* 0x040fe20003f04270 */
[----:B------:R-:W-:Y:S01]  /*5e70*/  @P4 STG.E.U16 desc[UR38][R6.64+0xc0], R72 ;  /* 0x0000c04806004986 */ /* 0x000fe2000c101526 */
[----:B------:R-:W-:Y:S02]  /*5e80*/  ISETP.GT.AND P4, PT, R4, 0x68, PT ;  /* 0x000000680400780c */ /* 0x000fe40003f84270 */
[----:B------:R-:W-:Y:S01]  /*5e90*/  F2FP.F16.F32.PACK_AB R74, RZ, R74 ;  /* 0x0000004aff4a723e */ /* 0x000fe200000000ff */
[----:B------:R-:W-:Y:S01]  /*5ea0*/  @P5 STG.E.U16 desc[UR38][R6.64+0xc2], R73 ;  /* 0x0000c24906005986 */ /* 0x000fe2000c101526 */
[C---:B------:R-:W-:Y:S02]  /*5eb0*/  ISETP.GT.AND P5, PT, R3.reuse, RZ, P4 ;  /* 0x000000ff0300720c */ /* 0x040fe400027a4270 */
[----:B------:R-:W-:Y:S01]  /*5ec0*/  ISETP.GT.AND P3, PT, R3, RZ, P0 ;  /* 0x000000ff0300720c */ /* 0x000fe20000764270 */
[----:B------:R-:W-:Y:S01]  /*5ed0*/  @P1 STG.E.U16 desc[UR38][R8.64+0xc0], R74 ;  /* 0x0000c04a08001986 */ /* 0x000fe2000c101526 */
[----:B------:R-:W-:-:S02]  /*5ee0*/  F2FP.F16.F32.PACK_AB R75, RZ, R75 ;  /* 0x0000004bff4b723e */ /* 0x000fc400000000ff */
[----:B------:R-:W-:Y:S02]  /*5ef0*/  F2FP.F16.F32.PACK_AB R76, RZ, R76 ;  /* 0x0000004cff4c723e */ /* 0x000fe400000000ff */
[C---:B------:R-:W-:Y:S01]  /*5f00*/  ISETP.GT.AND P4, PT, R3.reuse, 0x8, P4 ;  /* 0x000000080300780c */ /* 0x040fe20002784270 */
[----:B------:R-:W-:Y:S01]  /*5f10*/  @P2 STG.E.U16 desc[UR38][R8.64+0xc2], R75 ;  /* 0x0000c24b08002986 */ /* 0x000fe2000c101526 */
[----:B------:R-:W-:Y:S02]  /*5f20*/  F2FP.F16.F32.PACK_AB R77, RZ, R77 ;  /* 0x0000004dff4d723e */ /* 0x000fe400000000ff */
[C---:B------:R-:W-:Y:S01]  /*5f30*/  ISETP.GT.AND P2, PT, R4.reuse, 0x71, PT ;  /* 0x000000710400780c */ /* 0x040fe20003f44270 */
[----:B------:R-:W-:Y:S01]  /*5f40*/  @P5 STG.E.U16 desc[UR38][R6.64+0xd0], R76 ;  /* 0x0000d04c06005986 */ /* 0x000fe2000c101526 */
[----:B------:R-:W-:Y:S02]  /*5f50*/  ISETP.GT.AND P5, PT, R3, 0x8, P0 ;  /* 0x000000080300780c */ /* 0x000fe400007a4270 */
[C---:B------:R-:W-:Y:S01]  /*5f60*/  ISETP.GT.AND P1, PT, R4.reuse, 0x78, PT ;  /* 0x000000780400780c */ /* 0x040fe20003f24270 */
[----:B------:R-:W-:Y:S01]  /*5f70*/  @P3 STG.E.U16 desc[UR38][R6.64+0xd2], R77 ;  /* 0x0000d24d06003986 */ /* 0x000fe2000c101526 */
[----:B------:R-:W-:-:S02]  /*5f80*/  ISETP.GT.AND P3, PT, R4, 0x70, PT ;  /* 0x000000700400780c */ /* 0x000fc40003f64270 */
[----:B------:R-:W-:Y:S01]  /*5f90*/  ISETP.GT.AND P0, PT, R4, 0x79, PT ;  /* 0x000000790400780c */ /* 0x000fe20003f04270 */
[----:B------:R-:W-:Y:S01]  /*5fa0*/  @P4 IMAD.MOV.U32 R4, RZ, RZ, R8 ;  /* 0x000000ffff044224 */ /* 0x000fe200078e0008 */
[----:B------:R-:W-:Y:S01]  /*5fb0*/  F2FP.F16.F32.PACK_AB R78, RZ, R78 ;  /* 0x0000004eff4e723e */ /* 0x000fe200000000ff */
[----:B------:R-:W-:Y:S01]  /*5fc0*/  @P4 IMAD.MOV.U32 R5, RZ, RZ, R9 ;  /* 0x000000ffff054224 */ /* 0x000fe200078e0009 */
[----:B------:R-:W-:Y:S02]  /*5fd0*/  F2FP.F16.F32.PACK_AB R79, RZ, R79 ;  /* 0x0000004fff4f723e */ /* 0x000fe400000000ff */
[----:B------:R-:W-:Y:S02]  /*5fe0*/  F2FP.F16.F32.PACK_AB R80, RZ, R80 ;  /* 0x00000050ff50723e */ /* 0x000fe400000000ff */
[----:B------:R0:W-:Y:S01]  /*5ff0*/  @P4 STG.E.U16 desc[UR38][R4.64+0xd0], R78 ;  /* 0x0000d04e04004986 */ /* 0x0001e2000c101526 */
[----:B------:R-:W-:Y:S02]  /*6000*/  ISETP.GT.AND P4, PT, R3, RZ, P2 ;  /* 0x000000ff0300720c */ /* 0x000fe40001784270 */
[----:B------:R-:W-:-:S02]  /*6010*/  F2FP.F16.F32.PACK_AB R81, RZ, R81 ;  /* 0x00000051ff51723e */ /* 0x000fc400000000ff */
[----:B------:R-:W-:Y:S02]  /*6020*/  ISETP.GT.AND P2, PT, R3, 0x8, P2 ;  /* 0x000000080300780c */ /* 0x000fe40001744270 */
[----:B------:R-:W-:Y:S02]  /*6030*/  F2FP.F16.F32.PACK_AB R82, RZ, R82 ;  /* 0x00000052ff52723e */ /* 0x000fe400000000ff */
[----:B------:R-:W-:Y:S02]  /*6040*/  F2FP.F16.F32.PACK_AB R83, RZ, R83 ;  /* 0x00000053ff53723e */ /* 0x000fe400000000ff */
[----:B------:R-:W-:Y:S01]  /*6050*/  F2FP.F16.F32.PACK_AB R84, RZ, R84 ;  /* 0x00000054ff54723e */ /* 0x000fe200000000ff */
[----:B0-----:R-:W-:Y:S01]  /*6060*/  @P5 IMAD.MOV.U32 R4, RZ, RZ, R8 ;  /* 0x000000ffff045224 */ /* 0x001fe200078e0008 */
[----:B------:R-:W-:Y:S01]  /*6070*/  F2FP.F16.F32.PACK_AB R85, RZ, R85 ;  /* 0x00000055ff55723e */ /* 0x000fe200000000ff */
[----:B------:R-:W-:Y:S01]  /*6080*/  @P5 IMAD.MOV.U32 R5, RZ, RZ, R9 ;  /* 0x000000ffff055224 */ /* 0x000fe200078e0009 */
[----:B------:R-:W-:-:S02]  /*6090*/  F2FP.F16.F32.PACK_AB R86, RZ, R86 ;  /* 0x00000056ff56723e */ /* 0x000fc400000000ff */
[----:B------:R-:W-:Y:S02]  /*60a0*/  F2FP.F16.F32.PACK_AB R87, RZ, R87 ;  /* 0x00000057ff57723e */ /* 0x000fe400000000ff */
[----:B------:R0:W-:Y:S01]  /*60b0*/  @P5 STG.E.U16 desc[UR38][R4.64+0xd2], R79 ;  /* 0x0000d24f04005986 */ /* 0x0001e2000c101526 */
[C---:B------:R-:W-:Y:S02]  /*60c0*/  ISETP.GT.AND P5, PT, R3.reuse, RZ, P3 ;  /* 0x000000ff0300720c */ /* 0x040fe40001fa4270 */
[----:B------:R-:W-:-:S11]  /*60d0*/  ISETP.GT.AND P3, PT, R3, 0x8, P3 ;  /* 0x000000080300780c */ /* 0x000fd60001f64270 */
[----:B0-----:R-:W-:Y:S02]  /*60e0*/  @P5 IMAD.MOV.U32 R4, RZ, RZ, R6 ;  /* 0x000000ffff045224 */ /* 0x001fe400078e0006 */
[----:B------:R-:W-:-:S05]  /*60f0*/  @P5 IMAD.MOV.U32 R5, RZ, RZ, R7 ;  /* 0x000000ffff055224 */ /* 0x000fca00078e0007 */
[----:B------:R0:W-:Y:S01]  /*6100*/  @P5 STG.E.U16 desc[UR38][R4.64+0xe0], R80 ;  /* 0x0000e05004005986 */ /* 0x0001e2000c101526 */
[C---:B------:R-:W-:Y:S02]  /*6110*/  ISETP.GT.AND P5, PT, R3.reuse, RZ, P0 ;  /* 0x000000ff0300720c */ /* 0x040fe400007a4270 */
[----:B------:R-:W-:Y:S01]  /*6120*/  ISETP.GT.AND P0, PT, R3, 0x8, P0 ;  /* 0x000000080300780c */ /* 0x000fe20000704270 */
[----:B0-----:R-:W-:Y:S02]  /*6130*/  @P4 IMAD.MOV.U32 R4, RZ, RZ, R6 ;  /* 0x000000ffff044224 */ /* 0x001fe400078e0006 */
[----:B------:R-:W-:-:S05]  /*6140*/  @P4 IMAD.MOV.U32 R5, RZ, RZ, R7 ;  /* 0x000000ffff054224 */ /* 0x000fca00078e0007 */
[----:B------:R0:W-:Y:S01]  /*6150*/  @P4 STG.E.U16 desc[UR38][R4.64+0xe2], R81 ;  /* 0x0000e25104004986 */ /* 0x0001e2000c101526 */
[C---:B------:R-:W-:Y:S02]  /*6160*/  ISETP.GT.AND P4, PT, R3.reuse, RZ, P1 ;  /* 0x000000ff0300720c */ /* 0x040fe40000f84270 */
[----:B------:R-:W-:Y:S01]  /*6170*/  ISETP.GT.AND P1, PT, R3, 0x8, P1 ;  /* 0x000000080300780c */ /* 0x000fe20000f24270 */
[----:B0-----:R-:W-:Y:S02]  /*6180*/  @P3 IMAD.MOV.U32 R4, RZ, RZ, R8 ;  /* 0x000000ffff043224 */ /* 0x001fe400078e0008 */
[----:B------:R-:W-:-:S05]  /*6190*/  @P3 IMAD.MOV.U32 R5, RZ, RZ, R9 ;  /* 0x000000ffff053224 */ /* 0x000fca00078e0009 */
[----:B------:R0:W-:Y:S02]  /*61a0*/  @P3 STG.E.U16 desc[UR38][R4.64+0xe0], R82 ;  /* 0x0000e05204003986 */ /* 0x0001e4000c101526 */
[----:B0-----:R-:W-:Y:S02]  /*61b0*/  @P2 IMAD.MOV.U32 R4, RZ, RZ, R8 ;  /* 0x000000ffff042224 */ /* 0x001fe400078e0008 */
[----:B------:R-:W-:-:S05]  /*61c0*/  @P2 IMAD.MOV.U32 R5, RZ, RZ, R9 ;  /* 0x000000ffff052224 */ /* 0x000fca00078e0009 */
[----:B------:R0:W-:Y:S02]  /*61d0*/  @P2 STG.E.U16 desc[UR38][R4.64+0xe2], R83 ;  /* 0x0000e25304002986 */ /* 0x0001e4000c101526 */
[----:B0-----:R-:W-:Y:S02]  /*61e0*/  @P4 IMAD.MOV.U32 R4, RZ, RZ, R6 ;  /* 0x000000ffff044224 */ /* 0x001fe400078e0006 */
[----:B------:R-:W-:-:S05]  /*61f0*/  @P4 IMAD.MOV.U32 R5, RZ, RZ, R7 ;  /* 0x000000ffff054224 */ /* 0x000fca00078e0007 */
[----:B------:R0:W-:Y:S04]  /*6200*/  @P4 STG.E.U16 desc[UR38][R4.64+0xf0], R84 ;  /* 0x0000f05404004986 */ /* 0x0001e8000c101526 */
[----:B------:R1:W-:Y:S01]  /*6210*/  @P5 STG.E.U16 desc[UR38][R6.64+0xf2], R85 ;  /* 0x0000f25506005986 */ /* 0x0003e2000c101526 */
[----:B0-----:R-:W-:Y:S02]  /*6220*/  @P1 IMAD.MOV.U32 R4, RZ, RZ, R8 ;  /* 0x000000ffff041224 */ /* 0x001fe400078e0008 */
[----:B------:R-:W-:-:S05]  /*6230*/  @P1 IMAD.MOV.U32 R5, RZ, RZ, R9 ;  /* 0x000000ffff051224 */ /* 0x000fca00078e0009 */
[----:B------:R1:W-:Y:S04]  /*6240*/  @P1 STG.E.U16 desc[UR38][R4.64+0xf0], R86 ;  /* 0x0000f05604001986 */ /* 0x0003e8000c101526 */
[----:B------:R1:W-:Y:S02]  /*6250*/  @P0 STG.E.U16 desc[UR38][R8.64+0xf2], R87 ;  /* 0x0000f25708000986 */ /* 0x0003e4000c101526 */
.L_x_158:
[----:B------:R-:W-:Y:S05]  /*6260*/  BSYNC B0 ;  /* 0x0000000000007941 */ /* 0x000fea0003800000 */
.L_x_32:
[----:B------:R-:W-:Y:S01]  /*6270*/  IADD3 R16, P0, R16, UR36, RZ ;  /* 0x0000002410107c10 */ /* 0x000fe2000ff1e0ff */
[----:B------:R-:W-:Y:S01]  /*6280*/  ULDC.64 UR4, c[0x0][0x650] ;  /* 0x0001940000047ab9 */ /* 0x000fe20000000a00 */
[----:B------:R-:W-:Y:S01]  /*6290*/  PRMT R3, RZ, 0x7610, R3 ;  /* 0x00007610ff037816 */ /* 0x000fe20000000003 */
[----:B------:R-:W-:Y:S01]  /*62a0*/  IMAD.MOV.U32 R100, RZ, RZ, -0x1 ;  /* 0xffffffffff647424 */ /* 0x000fe200078e00ff */
[----:B------:R-:W-:Y:S01]  /*62b0*/  IADD3.X R17, R17, UR42, RZ, P0, !PT ;  /* 0x0000002a11117c10 */ /* 0x000fe200087fe4ff */
[----:B------:R-:W-:Y:S01]  /*62c0*/  IMAD.MOV.U32 R101, RZ, RZ, -0x1 ;  /* 0xffffffffff657424 */ /* 0x000fe200078e00ff */
[----:B------:R-:W-:-:S04]  /*62d0*/  ISETP.GE.U32.AND P0, PT, R16, UR4, PT ;  /* 0x0000000410007c0c */ /* 0x000fc8000bf06070 */
[----:B------:R-:W-:-:S13]  /*62e0*/  ISETP.GE.U32.AND.EX P0, PT, R17, UR5, PT, P0 ;  /* 0x0000000511007c0c */ /* 0x000fda000bf06100 */
[----:B------:R-:W-:Y:S05]  /*62f0*/  @P0 BRA `(.L_x_159) ;  /* 0x00000004004c0947 */ /* 0x000fea0003800000 */
[----:B------:R-:W0:Y:S01]  /*6300*/  LDC.64 R10, c[0x0][0x628] ;  /* 0x00018a00ff0a7b82 */ /* 0x000e220000000a00 */
[----:B---3--:R-:W3:Y:S01]  /*6310*/  S2R R12, SR_CTAID.X ;  /* 0x00000000000c7919 */ /* 0x008ee20000002500 */
[----:B-12-4-:R-:W-:Y:S02]  /*6320*/  IMAD.MOV.U32 R8, RZ, RZ, R16 ;  /* 0x000000ffff087224 */ /* 0x016fe400078e0010 */
[----:B------:R-:W-:Y:S01]  /*6330*/  IMAD.MOV.U32 R9, RZ, RZ, R17 ;  /* 0x000000ffff097224 */ /* 0x000fe200078e0011 */
[----:B------:R-:W1:Y:S03]  /*6340*/  S2R R20, SR_CTAID.Y ;  /* 0x0000000000147919 */ /* 0x000e660000002600 */
[----:B------:R-:W2:Y:S08]  /*6350*/  LDC R0, c[0x0][0x630] ;  /* 0x00018c00ff007b82 */ /* 0x000eb00000000800 */
[----:B------:R-:W4:Y:S01]  /*6360*/  LDC.64 R14, c[0x0][0x620] ;  /* 0x00018800ff0e7b82 */ /* 0x000f220000000a00 */
[----:B0-----:R-:W-:-:S04]  /*6370*/  ISETP.NE.U32.AND P0, PT, R10, RZ, PT ;  /* 0x000000ff0a00720c */ /* 0x001fc80003f05070 */
[----:B------:R-:W-:-:S13]  /*6380*/  ISETP.NE.AND.EX P0, PT, R11, RZ, PT, P0 ;  /* 0x000000ff0b00720c */ /* 0x000fda0003f05300 */
[----:B-1234-:R-:W-:Y:S05]  /*6390*/  @!P0 BRA `(.L_x_160) ;  /* 0x0000000000288947 */ /* 0x01efea0003800000 */
        /* <DEDUP_REMOVED lines=10> */
.L_x_160:
[-CC-:B------:R-:W-:Y:S01]  /*6440*/  SHF.R.U64 R101, R8, R0.reuse, R9.reuse ;  /* 0x0000000008657219 */ /* 0x180fe20000001209 */
[----:B------:R-:W0:Y:S01]  /*6450*/  LDC.64 R26, c[0x0][0x640] ;  /* 0x00019000ff1a7b82 */ /* 0x000e220000000a00 */
[----:B------:R-:W-:Y:S01]  /*6460*/  SHF.R.U32.HI R0, RZ, R0, R9 ;  /* 0x00000000ff007219 */ /* 0x000fe20000011609 */
[----:B------:R-:W-:Y:S01]  /*6470*/  ULDC UR4, c[0x0][0x150] ;  /* 0x0000540000047ab9 */ /* 0x000fe20000000800 */
[----:B------:R-:W-:Y:S02]  /*6480*/  IADD3 R3, P0, RZ, -R101, RZ ;  /* 0x80000065ff037210 */ /* 0x000fe40007f1e0ff */
[----:B------:R-:W-:-:S03]  /*6490*/  I2FP.F32.U32 R7, R12 ;  /* 0x0000000c00077245 */ /* 0x000fc60000201000 */
[----:B------:R-:W1:Y:S01]  /*64a0*/  LDC R6, c[0x0][0x618] ;  /* 0x00018600ff067b82 */ /* 0x000e620000000800 */
[----:B------:R-:W-:Y:S02]  /*64b0*/  IMAD.X R5, RZ, RZ, ~R0, P0 ;  /* 0x000000ffff057224 */ /* 0x000fe400000e0e00 */
[----:B------:R-:W-:Y:S01]  /*64c0*/  FMUL R7, R7, UR4 ;  /* 0x0000000407077c20 */ /* 0x000fe20008400000 */
[----:B------:R-:W-:Y:S01]  /*64d0*/  ULDC UR4, c[0x0][0x154] ;  /* 0x0000550000047ab9 */ /* 0x000fe20000000800 */
[-C--:B------:R-:W-:Y:S02]  /*64e0*/  IMAD R0, R5, R14.reuse, RZ ;  /* 0x0000000e05007224 */ /* 0x080fe400078e02ff */
[C---:B------:R-:W-:Y:S01]  /*64f0*/  IMAD.WIDE.U32 R4, R3.reuse, R14, R16 ;  /* 0x0000000e03047225 */ /* 0x040fe200078e0010 */
[----:B------:R-:W2:Y:S01]  /*6500*/  LDC R8, c[0x0][0x608] ;  /* 0x00018200ff087b82 */ /* 0x000ea20000000800 */
[----:B------:R-:W3:Y:S02]  /*6510*/  F2I.U32.TRUNC.NTZ R7, R7 ;  /* 0x0000000700077305 */ /* 0x000ee4000020f000 */
[----:B------:R-:W-:Y:S01]  /*6520*/  IMAD R3, R3, R15, R0 ;  /* 0x0000000f03037224 */ /* 0x000fe200078e0200 */
[----:B------:R-:W-:-:S03]  /*6530*/  I2FP.F32.U32 R0, R20 ;  /* 0x0000001400007245 */ /* 0x000fc60000201000 */
[----:B------:R-:W-:Y:S01]  /*6540*/  IMAD.IADD R3, R5, 0x1, R3 ;  /* 0x0000000105037824 */ /* 0x000fe200078e0203 */
[----:B------:R-:W4:Y:S01]  /*6550*/  LDC R11, c[0x0][0x658] ;  /* 0x00019600ff0b7b82 */ /* 0x000f220000000800 */
[----:B0-----:R-:W-:-:S04]  /*6560*/  ISETP.NE.U32.AND P0, PT, R26, RZ, PT ;  /* 0x000000ff1a00720c */ /* 0x001fc80003f05070 */
[----:B------:R-:W-:-:S03]  /*6570*/  ISETP.NE.AND.EX P0, PT, R27, RZ, PT, P0 ;  /* 0x000000ff1b00720c */ /* 0x000fc60003f05300 */
[----:B------:R-:W0:Y:S01]  /*6580*/  LDC R9, c[0x0][0x144] ;  /* 0x00005100ff097b82 */ /* 0x000e220000000800 */
[-C--:B-1----:R-:W-:Y:S01]  /*6590*/  SHF.R.U64 R10, R4, R6.reuse, R3 ;  /* 0x00000006040a7219 */ /* 0x082fe20000001203 */
[----:B---3--:R-:W-:Y:S01]  /*65a0*/  IMAD.MOV R7, RZ, RZ, -R7 ;  /* 0x000000ffff077224 */ /* 0x008fe200078e0a07 */
[----:B------:R-:W-:Y:S01]  /*65b0*/  SHF.R.U32.HI R3, RZ, R6, R3 ;  /* 0x00000006ff037219 */ /* 0x000fe20000011603 */
[----:B------:R-:W-:-:S04]  /*65c0*/  FMUL R6, R0, UR4 ;  /* 0x0000000400067c20 */ /* 0x000fc80008400000 */
[----:B------:R-:W1:Y:S01]  /*65d0*/  LDC R21, c[0x0][0x148] ;  /* 0x00005200ff157b82 */ /* 0x000e620000000800 */
[----:B------:R3:W0:Y:S01]  /*65e0*/  F2I.U32.TRUNC.NTZ R14, R6 ;  /* 0x00000006000e7305 */ /* 0x000622000020f000 */
[-CC-:B--2---:R-:W-:Y:S02]  /*65f0*/  SHF.R.U64 R13, R10, R8.reuse, R3.reuse ;  /* 0x000000080a0d7219 */ /* 0x184fe40000001203 */
[----:B------:R-:W-:-:S04]  /*6600*/  SHF.R.U32.HI R0, RZ, R8, R3 ;  /* 0x00000008ff007219 */ /* 0x000fc80000011603 */
[----:B-----5:R-:W2:Y:S01]  /*6610*/  LDC R24, c[0x0][0x648] ;  /* 0x00019200ff187b82 */ /* 0x020ea20000000800 */
[-CC-:B----4-:R-:W-:Y:S02]  /*6620*/  SHF.R.U64 R15, R13, R11.reuse, R0.reuse ;  /* 0x0000000b0d0f7219 */ /* 0x190fe40000001200 */
[----:B------:R-:W-:-:S03]  /*6630*/  SHF.R.U32.HI R5, RZ, R11, R0 ;  /* 0x0000000bff057219 */ /* 0x000fc60000011600 */
[----:B------:R-:W-:Y:S02]  /*6640*/  IMAD.MOV.U32 R4, RZ, RZ, R15 ;  /* 0x000000ffff047224 */ /* 0x000fe400078e000f */
[----:B------:R-:W4:Y:S01]  /*6650*/  LDC R28, c[0x0][0x638] ;  /* 0x00018e00ff1c7b82 */ /* 0x000f220000000800 */
[----:B0-----:R-:W-:-:S07]  /*6660*/  IMAD R25, R9, R7, R12 ;  /* 0x0000000709197224 */ /* 0x001fce00078e020c */
[----:B------:R-:W0:Y:S08]  /*6670*/  LDC R29, c[0x0][0x610] ;  /* 0x00018400ff1d7b82 */ /* 0x000e300000000800 */
[----:B------:R-:W0:Y:S01]  /*6680*/  LDC R30, c[0x0][0x600] ;  /* 0x00018000ff1e7b82 */ /* 0x000e220000000800 */
[----:B-123--:R-:W-:Y:S05]  /*6690*/  @!P0 BRA `(.L_x_161) ;  /* 0x0000000000288947 */ /* 0x00efea0003800000 */
[----:B------:R-:W1:Y:S02]  /*66a0*/  LDC R0, c[0x0][0x64c] ;  /* 0x00019300ff007b82 */ /* 0x000e640000000800 */
[----:B-1----:R-:W-:-:S05]  /*66b0*/  IADD3 R3, P0, R15, R0, RZ ;  /* 0x000000000f037210 */ /* 0x002fca0007f1e0ff */
        /* <DEDUP_REMOVED lines=8> */
.L_x_161:
[----:B------:R-:W-:Y:S01]  /*6740*/  ISETP.NE.AND P0, PT, R2, 0x1, PT ;  /* 0x000000010200780c */ /* 0x000fe20003f05270 */
[----:B------:R-:W-:Y:S01]  /*6750*/  IMAD.MOV R14, RZ, RZ, -R14 ;  /* 0x000000ffff0e7224 */ /* 0x000fe200078e0a0e */
[----:B------:R-:W-:Y:S02]  /*6760*/  SHF.R.U64 R3, R4, R24, R5 ;  /* 0x0000001804037219 */ /* 0x000fe40000001205 */
[----:B------:R-:W-:Y:S02]  /*6770*/  LOP3.LUT R0, R13, R98, RZ, 0xc0, !PT ;  /* 0x000000620d007212 */ /* 0x000fe400078ec0ff */
[----:B------:R-:W-:Y:S01]  /*6780*/  LOP3.LUT R10, R10, R97, RZ, 0xc0, !PT ;  /* 0x000000610a0a7212 */ /* 0x000fe200078ec0ff */
[----:B------:R-:W-:Y:S02]  /*6790*/  IMAD.MOV R4, RZ, RZ, -R3 ;  /* 0x000000ffff047224 */ /* 0x000fe400078e0a03 */
[----:B------:R-:W-:Y:S02]  /*67a0*/  IMAD R0, R93, R3, R0 ;  /* 0x000000035d007224 */ /* 0x000fe400078e0200 */
[----:B----4-:R-:W-:-:S02]  /*67b0*/  IMAD R3, R4, R28, R15 ;  /* 0x0000001c04037224 */ /* 0x010fc400078e020f */
[----:B------:R-:W-:Y:S02]  /*67c0*/  @P0 IMAD R25, R21, R14, R20 ;  /* 0x0000000e15190224 */ /* 0x000fe400078e0214 */
[----:B0-----:R-:W-:Y:S02]  /*67d0*/  IMAD R5, R3, R30, R10 ;  /* 0x0000001e03057224 */ /* 0x001fe400078e020a */
[----:B------:R-:W-:Y:S02]  /*67e0*/  IMAD R0, R0, R29, R25 ;  /* 0x0000001d00007224 */ /* 0x000fe400078e0219 */
[----:B------:R-:W-:-:S03]  /*67f0*/  IMAD.MOV.U32 R4, RZ, RZ, 0x1 ;  /* 0x00000001ff047424 */ /* 0x000fc600078e00ff */
[----:B------:R-:W-:Y:S02]  /*6800*/  SEL R100, R5, R0, !P0 ;  /* 0x0000000005647207 */ /* 0x000fe40004000000 */
[----:B------:R-:W-:Y:S02]  /*6810*/  PRMT R3, R4, 0x7610, R3 ;  /* 0x0000761004037816 */ /* 0x000fe40000000003 */
[----:B------:R-:W-:-:S07]  /*6820*/  SEL R0, R0, R5, !P0 ;  /* 0x0000000500007207 */ /* 0x000fce0004000000 */
.L_x_159:
[----:B------:R-:W-:Y:S01]  /*6830*/  LOP3.LUT P0, RZ, R3, 0xff, RZ, 0xc0, !PT ;  /* 0x000000ff03ff7812 */ /* 0x000fe2000780c0ff */
[----:B------:R-:W-:Y:S01]  /*6840*/  UIMAD.WIDE.U32 UR4, UR41, -0x33333333, URZ ;  /* 0xcccccccd290478a5 */ /* 0x000fe2000f8e003f */
[----:B------:R-:W-:-:S03]  /*6850*/  IMAD.MOV.U32 R103, RZ, RZ, R0 ;  /* 0x000000ffff677224 */ /* 0x000fc600078e0000 */
[----:B------:R-:W-:-:S04]  /*6860*/  USHF.R.U32.HI UR4, URZ, 0x2, UR5 ;  /* 0x000000023f047899 */ /* 0x000fc80008011605 */
[----:B------:R-:W-:-:S04]  /*6870*/  UIMAD UR41, UR4, -0x5, UR41 ;  /* 0xfffffffb042978a4 */ /* 0x000fc8000f8e0229 */
[----:B------:R-:W-:Y:S08]  /*6880*/  @P0 BRA `(.L_x_162) ;  /* 0xffffffac000c0947 */ /* 0x000ff0000383ffff */
[----:B------:R-:W-:Y:S05]  /*6890*/  EXIT ;  /* 0x000000000000794d */ /* 0x000fea0003800000 */
.L_x_7:
        /* <DEDUP_REMOVED lines=26> */
.L_x_164:
[----:B------:R-:W0:Y:S01]  /*6a40*/  LDC.64 R28, c[0x0][0x640] ;  /* 0x00019000ff1c7b82 */ /* 0x000e220000000a00 */
[-CC-:B------:R-:W-:Y:S01]  /*6a50*/  SHF.R.U64 R21, R14, R8.reuse, R15.reuse ;  /* 0x000000080e157219 */ /* 0x180fe2000000120f */
[----:B------:R-:W-:Y:S01]  /*6a60*/  IMAD.MOV.U32 R31, RZ, RZ, 0x1 ;  /* 0x00000001ff1f7424 */ /* 0x000fe200078e00ff */
[----:B------:R-:W-:Y:S02]  /*6a70*/  SHF.R.U32.HI R7, RZ, R8, R15 ;  /* 0x00000008ff077219 */ /* 0x000fe4000001160f */
[----:B------:R-:W-:-:S03]  /*6a80*/  IADD3 R13, P0, RZ, -R21, RZ ;  /* 0x80000015ff0d7210 */ /* 0x000fc60007f1e0ff */
[----:B------:R-:W1:Y:S02]  /*6a90*/  LDC R12, c[0x0][0x618] ;  /* 0x00018600ff0c7b82 */ /* 0x000e640000000800 */
[----:B------:R-:W-:Y:S02]  /*6aa0*/  IMAD.X R7, RZ, RZ, ~R7, P0 ;  /* 0x000000ffff077224 */ /* 0x000fe400000e0e07 */
[----:B------:R-:W-:-:S04]  /*6ab0*/  IMAD.WIDE.U32 R10, R13, R24, R16 ;  /* 0x000000180d0a7225 */ /* 0x000fc800078e0010 */
[----:B------:R-:W2:Y:S01]  /*6ac0*/  LDC R14, c[0x0][0x608] ;  /* 0x00018200ff0e7b82 */ /* 0x000ea20000000800 */
[----:B------:R-:W-:-:S04]  /*6ad0*/  IMAD R8, R7, R24, RZ ;  /* 0x0000001807087224 */ /* 0x000fc800078e02ff */
[----:B------:R-:W-:-:S03]  /*6ae0*/  IMAD R7, R13, R25, R8 ;  /* 0x000000190d077224 */ /* 0x000fc600078e0208 */
[----:B------:R-:W3:Y:S01]  /*6af0*/  LDC R26, c[0x0][0x658] ;  /* 0x00019600ff1a7b82 */ /* 0x000ee20000000800 */
[----:B------:R-:W-:Y:S01]  /*6b00*/  IMAD.IADD R7, R11, 0x1, R7 ;  /* 0x000000010b077824 */ /* 0x000fe200078e0207 */
[----:B0-----:R-:W-:Y:S01]  /*6b10*/  ISETP.NE.U32.AND P0, PT, R28, RZ, PT ;  /* 0x000000ff1c00720c */ /* 0x001fe20003f05070 */
[----:B------:R-:W-:-:S03]  /*6b20*/  IMAD.MOV.U32 R11, RZ, RZ, -0x1 ;  /* 0xffffffffff0b7424 */ /* 0x000fc600078e00ff */
        /* <DEDUP_REMOVED lines=8> */
[-C--:B---3--:R-:W-:Y:S02]  /*6bb0*/  SHF.L.U32 R10, R11, R26.reuse, RZ ;  /* 0x0000001a0b0a7219 */ /* 0x088fe400000006ff */
[--C-:B------:R-:W-:Y:S02]  /*6bc0*/  SHF.R.U64 R24, R22, R26, R7.reuse ;  /* 0x0000001a16187219 */ /* 0x100fe40000001207 */
[----:B------:R-:W-:Y:S02]  /*6bd0*/  LOP3.LUT R33, RZ, R10, RZ, 0x33, !PT ;  /* 0x0000000aff217212 */ /* 0x000fe400078e33ff */
[----:B------:R-:W-:Y:S01]  /*6be0*/  SHF.R.U32.HI R11, RZ, R26, R7 ;  /* 0x0000001aff0b7219 */ /* 0x000fe20000011607 */
[----:B------:R-:W3:Y:S01]  /*6bf0*/  LDC R30, c[0x0][0x610] ;  /* 0x00018400ff1e7b82 */ /* 0x000ee20000000800 */
[----:B------:R-:W-:Y:S01]  /*6c00*/  IMAD.MOV.U32 R10, RZ, RZ, R24 ;  /* 0x000000ffff0a7224 */ /* 0x000fe200078e0018 */
[----:B------:R-:W-:Y:S06]  /*6c10*/  @!P0 BRA `(.L_x_165) ;  /* 0x0000000000288947 */ /* 0x000fec0003800000 */
        /* <DEDUP_REMOVED lines=10> */
.L_x_165:
[----:B------:R-:W-:Y:S02]  /*6cc0*/  ISETP.NE.AND P0, PT, R2, 0x1, PT ;  /* 0x000000010200780c */ /* 0x000fe40003f05270 */
[----:B-1----:R-:W-:Y:S01]  /*6cd0*/  SHF.R.U64 R8, R10, R8, R11 ;  /* 0x000000080a087219 */ /* 0x002fe2000000120b */
[----:B0-----:R-:W-:Y:S01]  /*6ce0*/  VIADD R11, R25, 0xffffffff ;  /* 0xffffffff190b7836 */ /* 0x001fe20000000000 */
[----:B------:R-:W-:Y:S02]  /*6cf0*/  SHF.L.U32 R31, R31, R26, RZ ;  /* 0x0000001a1f1f7219 */ /* 0x000fe400000006ff */
[----:B------:R-:W-:Y:S01]  /*6d00*/  LOP3.LUT R5, R22, R33, RZ, 0xc0, !PT ;  /* 0x0000002116057212 */ /* 0x000fe200078ec0ff */
[----:B------:R-:W-:-:S04]  /*6d10*/  IMAD.MOV R7, RZ, RZ, -R8 ;  /* 0x000000ffff077224 */ /* 0x000fc800078e0a08 */
[----:B------:R-:W-:Y:S02]  /*6d20*/  IMAD R5, R31, R8, R5 ;  /* 0x000000081f057224 */ /* 0x000fe400078e0205 */
[----:B------:R-:W-:Y:S01]  /*6d30*/  @P0 IMAD R6, R9, R23, R4 ;  /* 0x0000001709060224 */ /* 0x000fe200078e0204 */
[----:B------:R-:W-:Y:S01]  /*6d40*/  LOP3.LUT R9, R20, R11, RZ, 0xc0, !PT ;  /* 0x0000000b14097212 */ /* 0x000fe200078ec0ff */
[----:B--2---:R-:W-:Y:S02]  /*6d50*/  IMAD R4, R7, R27, R24 ;  /* 0x0000001b07047224 */ /* 0x004fe400078e0218 */
[----:B---3--:R-:W-:Y:S02]  /*6d60*/  IMAD R6, R5, R30, R6 ;  /* 0x0000001e05067224 */ /* 0x008fe400078e0206 */
[----:B------:R-:W-:Y:S02]  /*6d70*/  IMAD R5, R4, R25, R9 ;  /* 0x0000001904057224 */ /* 0x000fe400078e0209 */
[----:B------:R-:W-:-:S02]  /*6d80*/  IMAD.MOV.U32 R8, RZ, RZ, 0x1 ;  /* 0x00000001ff087424 */ /* 0x000fc400078e00ff */
[----:B------:R-:W-:Y:S01]  /*6d90*/  IMAD.MOV.U32 R7, RZ, RZ, R21 ;  /* 0x000000ffff077224 */ /* 0x000fe200078e0015 */
[----:B------:R-:W-:Y:S02]  /*6da0*/  SEL R19, R5, R6, !P0 ;  /* 0x0000000605137207 */ /* 0x000fe40004000000 */
[----:B------:R-:W-:-:S07]  /*6db0*/  SEL R12, R6, R5, !P0 ;  /* 0x00000005060c7207 */ /* 0x000fce0004000000 */
.L_x_163:
[----:B------:R-:W-:-:S08]  /*6dc0*/  NOP ;  /* 0x0000000000007918 */ /* 0x000fd00000000000 */
[----:B------:R-:W0:-:S00]  /*6dd0*/  USETMAXREG.DEALLOC.CTAPOOL 0x28 ;  /* 0x00000028000079c8 */ /* 0x000e0000080e0500 */
[----:B0-----:R-:W-:-:S13]  /*6de0*/  ISETP.NE.AND P0, PT, R3, RZ, PT ;  /* 0x000000ff0300720c */ /* 0x001fda0003f05270 */
[----:B------:R-:W-:Y:S05]  /*6df0*/  @P0 EXIT ;  /* 0x000000000000094d */ /* 0x000fea0003800000 */
[----:B------:R-:W-:Y:S01]  /*6e00*/  LOP3.LUT P0, RZ, R8, 0xff, RZ, 0xc0, !PT ;  /* 0x000000ff08ff7812 */ /* 0x000fe2000780c0ff */
[----:B------:R-:W-:Y:S02]  /*6e10*/  IMAD.MOV.U32 R3, RZ, RZ, 0x1 ;  /* 0x00000001ff037424 */ /* 0x000fe400078e00ff */
[----:B------:R-:W-:-:S10]  /*6e20*/  IMAD.MOV.U32 R13, RZ, RZ, RZ ;  /* 0x000000ffff0d7224 */ /* 0x000fd400078e00ff */
[----:B------:R-:W-:Y:S05]  /*6e30*/  @!P0 BRA `(.L_x_166) ;  /* 0x0000000c00788947 */ /* 0x000fea0003800000 */
[----:B------:R-:W0:Y:S01]  /*6e40*/  LDC R3, c[0x0][0x28c] ;  /* 0x0000a300ff037b82 */ /* 0x000e220000000800 */
[----:B------:R-:W-:Y:S01]  /*6e50*/  UMOV UR13, 0x1 ;  /* 0x00000001000d7882 */ /* 0x000fe20000000000 */
[----:B------:R-:W-:Y:S01]  /*6e60*/  ULDC UR5, c[0x0][0x658] ;  /* 0x0001960000057ab9 */ /* 0x000fe20000000800 */
[----:B------:R-:W-:Y:S01]  /*6e70*/  UMOV UR7, 0xffffffff ;  /* 0xffffffff00077882 */ /* 0x000fe20000000000 */
[----:B------:R-:W-:Y:S01]  /*6e80*/  BSSY B0, `(.L_x_166) ;  /* 0x00000d9000007945 */ /* 0x000fe20003800000 */
[----:B------:R-:W-:Y:S01]  /*6e90*/  USHF.L.U32 UR7, UR7, UR5, URZ ;  /* 0x0000000507077299 */ /* 0x000fe2000800063f */
[----:B------:R-:W-:Y:S01]  /*6ea0*/  IMAD.MOV.U32 R11, RZ, RZ, 0x1 ;  /* 0x00000001ff0b7424 */ /* 0x000fe200078e00ff */
[----:B------:R-:W-:Y:S01]  /*6eb0*/  LOP3.LUT R10, R18, 0x2, RZ, 0xfc, !PT ;  /* 0x00000002120a7812 */ /* 0x000fe200078efcff */
[----:B------:R-:W1:Y:S01]  /*6ec0*/  S2UR UR9, SR_CgaCtaId ;  /* 0x00000000000979c3 */ /* 0x000e620000008800 */
[----:B------:R-:W-:Y:S01]  /*6ed0*/  IMAD.MOV.U32 R13, RZ, RZ, RZ ;  /* 0x000000ffff0d7224 */ /* 0x000fe200078e00ff */
[----:B------:R-:W-:Y:S01]  /*6ee0*/  ULDC UR4, c[0x0][0x600] ;  /* 0x0001800000047ab9 */ /* 0x000fe20000000800 */
[----:B------:R-:W-:Y:S01]  /*6ef0*/  UMOV UR14, 0x1111 ;  /* 0x00001111000e7882 */ /* 0x000fe20000000000 */
[----:B------:R-:W-:-:S02]  /*6f00*/  USHF.L.U32 UR5, UR13, UR5, URZ ;  /* 0x000000050d057299 */ /* 0x000fc4000800063f */
[----:B------:R-:W-:Y:S02]  /*6f10*/  UIADD3 UR4, UR4, -0x1, URZ ;  /* 0xffffffff04047890 */ /* 0x000fe4000fffe03f */
[----:B------:R-:W-:Y:S01]  /*6f20*/  ULOP3.LUT UR7, URZ, UR7, URZ, 0x33, !UPT ;  /* 0x000000073f077292 */ /* 0x000fe2000f8e333f */
[----:B------:R-:W-:Y:S01]  /*6f30*/  ULDC.64 UR24, c[0x0][0x198] ;  /* 0x0000660000187ab9 */ /* 0x000fe20000000a00 */
[----:B0-----:R-:W-:-:S05]  /*6f40*/  VIADD R3, R3, 0x3f ;  /* 0x0000003f03037836 */ /* 0x001fca0000000000 */
[----:B------:R-:W-:Y:S01]  /*6f50*/  SHF.R.S32.HI R4, RZ, 0x1f, R3 ;  /* 0x0000001fff047819 */ /* 0x000fe20000011403 */
[----:B-1----:R-:W-:-:S03]  /*6f60*/  USHF.R.U32.HI UR26, URZ, 0x2, UR9 ;  /* 0x000000023f1a7899 */ /* 0x002fc60008011609 */
[----:B------:R-:W-:Y:S01]  /*6f70*/  LEA.HI R4, R4, R3, RZ, 0x6 ;  /* 0x0000000304047211 */ /* 0x000fe200078f30ff */
[----:B------:R-:W-:Y:S01]  /*6f80*/  ULOP3.LUT UR8, UR9, 0x3, URZ, 0xc0, !UPT ;  /* 0x0000000309087892 */ /* 0x000fe2000f8ec03f */
[----:B------:R-:W-:Y:S01]  /*6f90*/  IMAD.MOV.U32 R3, RZ, RZ, 0x1 ;  /* 0x00000001ff037424 */ /* 0x000fe200078e00ff */
[----:B------:R-:W-:Y:S01]  /*6fa0*/  USHF.L.U32 UR6, UR9, 0x5, URZ ;  /* 0x0000000509067899 */ /* 0x000fe2000800063f */
[----:B------:R-:W-:Y:S01]  /*6fb0*/  SHF.R.S32.HI R8, RZ, 0x6, R4 ;  /* 0x00000006ff087819 */ /* 0x000fe20000011404 */
[----:B------:R-:W-:Y:S02]  /*6fc0*/  USHF.L.U32 UR27, UR9, 0xb, URZ ;  /* 0x0000000b091b7899 */ /* 0x000fe4000800063f */
[----:B------:R-:W-:Y:S02]  /*6fd0*/  ULOP3.LUT UR9, UR9, 0xfffffffc, URZ, 0xc0, !UPT ;  /* 0xfffffffc09097892 */ /* 0x000fe4000f8ec03f */
[----:B------:R-:W-:Y:S01]  /*6fe0*/  UISETP.GT.U32.AND UP0, UPT, UR8, 0xffff, UPT ;  /* 0x0000ffff0800788c */ /* 0x000fe2000bf04070 */
[----:B------:R-:W-:Y:S01]  /*6ff0*/  VIADD R9, R8, 0x1 ;  /* 0x0000000108097836 */ /* 0x000fe20000000000 */
[----:B------:R-:W-:-:S02]  /*7000*/  ULOP3.LUT UR11, UR9, 0x1, URZ, 0xfc, !UPT ;  /* 0x00000001090b7892 */ /* 0x000fc4000f8efc3f */
[----:B------:R-:W-:Y:S02]  /*7010*/  ULOP3.LUT UR12, UR9, 0x2, URZ, 0xfc, !UPT ;  /* 0x00000002090c7892 */ /* 0x000fe4000f8efc3f */
[----:B------:R-:W-:Y:S02]  /*7020*/  USHF.L.U32 UR10, UR13, UR9, URZ ;  /* 0x000000090d0a7299 */ /* 0x000fe4000800063f */
[----:B------:R-:W-:Y:S02]  /*7030*/  ULOP3.LUT UR9, UR9, 0x3, URZ, 0xfc, !UPT ;  /* 0x0000000309097892 */ /* 0x000fe4000f8efc3f */
[----:B------:R-:W-:Y:S02]  /*7040*/  USHF.L.U32 UR11, UR13, UR11, URZ ;  /* 0x0000000b0d0b7299 */ /* 0x000fe4000800063f */
[----:B------:R-:W-:Y:S02]  /*7050*/  USHF.L.U32 UR12, UR13, UR12, URZ ;  /* 0x0000000c0d0c7299 */ /* 0x000fe4000800063f */
[----:B------:R-:W-:-:S02]  /*7060*/  USEL UR8, UR8, 0xffff, !UP0 ;  /* 0x0000ffff08087887 */ /* 0x000fc4000c000000 */
[----:B------:R-:W-:Y:S02]  /*7070*/  USHF.L.U32 UR9, UR13, UR9, URZ ;  /* 0x000000090d097299 */ /* 0x000fe4000800063f */
[----:B------:R-:W-:Y:S02]  /*7080*/  ULOP3.LUT UR10, UR12, UR10, UR11, 0xfe, !UPT ;  /* 0x0000000a0c0a7292 */ /* 0x000fe4000f8efe0b */
[----:B------:R-:W-:Y:S02]  /*7090*/  ULOP3.LUT UR8, UR8, 0xffff, URZ, 0xc0, !UPT ;  /* 0x0000ffff08087892 */ /* 0x000fe4000f8ec03f */
[----:B------:R-:W-:Y:S02]  /*70a0*/  ULOP3.LUT UR6, UR6, 0x60, URZ, 0xc0, !UPT ;  /* 0x0000006006067892 */ /* 0x000fe4000f8ec03f */
[----:B------:R-:W-:Y:S02]  /*70b0*/  ULOP3.LUT UR13, UR10, UR9, URZ, 0xfc, !UPT ;  /* 0x000000090a0d7292 */ /* 0x000fe4000f8efc3f */
[----:B------:R-:W-:-:S12]  /*70c0*/  USHF.L.U32 UR14, UR14, UR8, URZ ;  /* 0x000000080e0e7299 */ /* 0x000fd8000800063f */
.L_x_177:
[----:B------:R-:W-:-:S03]  /*70d0*/  UMOV UR8, 0xffffffff ;  /* 0xffffffff00087882 */ /* 0x000fc60000000000 */
[----:B------:R-:W-:Y:S05]  /*70e0*/  BRA.DIV UR8, `(.L_x_167) ;  /* 0x0000000e08d87947 */ /* 0x000fea000b800000 */
[----:B------:R-:W-:-:S13]  /*70f0*/  ELECT P6, URZ, PT ;  /* 0x00000000003f782f */ /* 0x000fda00038c0000 */
.L_x_189:
[----:B------:R-:W0:Y:S01]  /*7100*/  LDC R4, c[0x0][0x28c] ;  /* 0x0000a300ff047b82 */ /* 0x000e220000000800 */
[----:B------:R-:W-:Y:S01]  /*7110*/  BSSY B1, `(.L_x_168) ;  /* 0x000003d000017945 */ /* 0x000fe20003800000 */
[----:B0-----:R-:W-:-:S13]  /*7120*/  ISETP.LT.OR P6, PT, R4, 0x1, !P6 ;  /* 0x000000010400780c */ /* 0x001fda00077c1670 */
[----:B------:R-:W-:Y:S05]  /*7130*/  @P6 BRA `(.L_x_169) ;  /* 0x0000000000e86947 */ /* 0x000fea0003800000 */
[----:B------:R-:W-:Y:S01]  /*7140*/  LEA R12, R12, UR26, 0x2 ;  /* 0x0000001a0c0c7c11 */ /* 0x000fe2000f8e10ff */
[----:B------:R-:W-:Y:S01]  /*7150*/  IMAD.MOV.U32 R20, RZ, RZ, RZ ;  /* 0x000000ffff147224 */ /* 0x000fe200078e00ff */
[----:B------:R-:W-:Y:S01]  /*7160*/  LEA R19, R19, UR6, 0x7 ;  /* 0x0000000613137c11 */ /* 0x000fe2000f8e38ff */
[----:B------:R-:W-:Y:S02]  /*7170*/  IMAD.MOV.U32 R4, RZ, RZ, R9 ;  /* 0x000000ffff047224 */ /* 0x000fe400078e0009 */
[----:B------:R-:W-:Y:S02]  /*7180*/  IMAD.MOV.U32 R5, RZ, RZ, R3 ;  /* 0x000000ffff057224 */ /* 0x000fe400078e0003 */
[----:B------:R-:W-:Y:S02]  /*7190*/  IMAD.MOV.U32 R6, RZ, RZ, R13 ;  /* 0x000000ffff067224 */ /* 0x000fe400078e000d */
[----:B------:R-:W-:-:S07]  /*71a0*/  IMAD.SHL.U32 R15, R12, 0x20, RZ ;  /* 0x000000200c0f7824 */ /* 0x000fce00078e00ff */
.L_x_172:
[----:B------:R-:W0:Y:S01]  /*71b0*/  S2R R21, SR_CgaCtaId ;  /* 0x0000000000157919 */ /* 0x000e220000008800 */
[----:B------:R-:W-:Y:S02]  /*71c0*/  MOV R12, 0x400 ;  /* 0x00000400000c7802 */ /* 0x000fe40000000f00 */
[----:B------:R-:W-:-:S13]  /*71d0*/  ISETP.NE.AND P1, PT, R0, RZ, PT ;  /* 0x000000ff0000720c */ /* 0x000fda0003f25270 */
[----:B------:R-:W1:Y:S01]  /*71e0*/  @!P1 LDC R14, c[0x0][0x500] ;  /* 0x00014000ff0e9b82 */ /* 0x000e620000000800 */
[----:B0-----:R-:W-:Y:S02]  /*71f0*/  LEA R23, R21, R12, 0x18 ;  /* 0x0000000c15177211 */ /* 0x001fe400078ec0ff */
[----:B------:R-:W-:-:S03]  /*7200*/  SHF.L.U32 R12, R5, 0x1f, RZ ;  /* 0x0000001f050c7819 */ /* 0x000fc600000006ff */
[----:B------:R-:W-:-:S04]  /*7210*/  IMAD R21, R6, 0x8, R23 ;  /* 0x0000000806157824 */ /* 0x000fc800078e0217 */
[----:B------:R-:W0:Y:S02]  /*7220*/  SYNCS.PHASECHK.TRANS64.TRYWAIT P0, [R21+URZ+0x28], R12 ;  /* 0x0000280c150075a7 */ /* 0x000e24000800017f */
[----:B01----:R-:W-:Y:S05]  /*7230*/  @!P0 BRA `(.L_x_170) ;  /* 0x0000000c00a48947 */ /* 0x003fea0003800000 */
.L_x_190:
[----:B0-----:R-:W-:Y:S01]  /*7240*/  PRMT R12, R10, 0x9910, RZ ;  /* 0x000099100a0c7816 */ /* 0x001fe200000000ff */
[----:B------:R0:W-:Y:S03]  /*7250*/  @!P1 SYNCS.ARRIVE.TRANS64 RZ, [R21+URZ], R14 ;  /* 0x0000000e15ff99a7 */ /* 0x0001e6000800003f */
[----:B------:R-:W-:-:S13]  /*7260*/  ISETP.NE.AND P0, PT, R12, 0x2, PT ;  /* 0x000000020c00780c */ /* 0x000fda0003f05270 */
[----:B0-----:R-:W-:Y:S05]  /*7270*/  @P0 BRA `(.L_x_171) ;  /* 0x0000000000040947 */ /* 0x001fea0003800000 */
[----:B------:R-:W-:Y:S01]  /*7280*/  BPT.TRAP 0x1 ;  /* 0x000000040000795c */ /* 0x000fe20000300000 */
.L_x_171:
[----:B------:R-:W-:Y:S01]  /*7290*/  R2UR UR8, R6 ;  /* 0x00000000060872ca */ /* 0x000fe200000e0000 */
[----:B------:R-:W-:Y:S01]  /*72a0*/  VIADD R4, R4, 0xffffffff ;  /* 0xffffffff04047836 */ /* 0x000fe20000000000 */
[----:B------:R-:W-:Y:S01]  /*72b0*/  R2UR UR15, R23 ;  /* 0x00000000170f72ca */ /* 0x000fe200000e0000 */
[----:B------:R-:W-:Y:S01]  /*72c0*/  UIADD3 UR16, UP0, UR24, 0xf0, URZ ;  /* 0x000000f018107890 */ /* 0x000fe2000ff1e03f */
[----:B------:R-:W-:Y:S01]  /*72d0*/  R2UR UR22, R15 ;  /* 0x000000000f1672ca */ /* 0x000fe200000e0000 */
[----:B------:R-:W-:Y:S01]  /*72e0*/  UIADD3 UR30, UP1, UR24, 0x1f0, URZ ;  /* 0x000001f0181e7890 */ /* 0x000fe2000ff3e03f */
[----:B------:R-:W-:Y:S01]  /*72f0*/  R2UR UR9, R21 ;  /* 0x00000000150972ca */ /* 0x000fe200000e0000 */
[----:B------:R-:W-:Y:S01]  /*7300*/  UIADD3.X UR17, URZ, UR25, URZ, UP0, !UPT ;  /* 0x000000193f117290 */ /* 0x000fe200087fe43f */
[----:B------:R-:W-:Y:S01]  /*7310*/  R2UR UR10, R20 ;  /* 0x00000000140a72ca */ /* 0x000fe200000e0000 */
[----:B------:R-:W-:Y:S01]  /*7320*/  VIADD R6, R6, 0x1 ;  /* 0x0000000106067836 */ /* 0x000fe20000000000 */
[----:B------:R-:W-:Y:S01]  /*7330*/  R2UR UR12, R7 ;  /* 0x00000000070c72ca */ /* 0x000fe200000e0000 */
[----:B------:R-:W-:Y:S01]  /*7340*/  UPRMT UR28, URZ, 0x5410, UR13 ;  /* 0x000054103f1c7896 */ /* 0x000fe2000800000d */
[----:B------:R-:W-:Y:S01]  /*7350*/  R2UR UR23, R19 ;  /* 0x00000000131772ca */ /* 0x000fe200000e0000 */
[----:B------:R-:W-:Y:S01]  /*7360*/  USHF.L.U32 UR8, UR8, 0xd, URZ ;  /* 0x0000000d08087899 */ /* 0x000fe2000800063f */
[----:B------:R-:W-:Y:S01]  /*7370*/  ISETP.GT.AND P1, PT, R4, 0x1, PT ;  /* 0x000000010400780c */ /* 0x000fe20003f24270 */
[----:B------:R-:W-:Y:S01]  /*7380*/  UIADD3.X UR31, URZ, UR25, URZ, UP1, !UPT ;  /* 0x000000193f1f7290 */ /* 0x000fe20008ffe43f */
[----:B------:R-:W-:Y:S01]  /*7390*/  ISETP.NE.AND P0, PT, R6, 0x5, PT ;  /* 0x000000050600780c */ /* 0x000fe20003f05270 */
[----:B------:R-:W-:Y:S01]  /*73a0*/  ULEA UR11, UR26, UR8, 0xb ;  /* 0x000000081a0b7291 */ /* 0x000fe2000f8e583f */
[----:B------:R-:W-:Y:S01]  /*73b0*/  VIADD R20, R20, 0x40 ;  /* 0x0000004014147836 */ /* 0x000fe20000000000 */
[----:B------:R-:W-:Y:S01]  /*73c0*/  ULOP3.LUT UR8, UR8, 0x1800, UR27, 0xf8, !UPT ;  /* 0x0000180008087892 */ /* 0x000fe2000f8ef81b */
[----:B------:R-:W-:Y:S01]  /*73d0*/  SEL R12, RZ, 0x1, P0 ;  /* 0x00000001ff0c7807 */ /* 0x000fe20000000000 */
[----:B------:R-:W-:Y:S01]  /*73e0*/  ULEA UR11, UR11, UR15, 0x1 ;  /* 0x0000000f0b0b7291 */ /* 0x000fe2000f8e083f */
[----:B------:R-:W-:Y:S01]  /*73f0*/  SEL R6, R6, RZ, P0 ;  /* 0x000000ff06067207 */ /* 0x000fe20000000000 */
[----:B------:R-:W-:Y:S01]  /*7400*/  ULEA UR8, UR8, UR15, 0x1 ;  /* 0x0000000f08087291 */ /* 0x000fe2000f8e083f */
[----:B------:R-:W-:Y:S01]  /*7410*/  LOP3.LUT R5, R5, R12, RZ, 0x3c, !PT ;  /* 0x0000000c05057212 */ /* 0x000fe200078e3cff */
[----:B------:R-:W-:-:S02]  /*7420*/  UIADD3 UR20, UR11, 0x100, URZ ;  /* 0x000001000b147890 */ /* 0x000fc4000fffe03f */
[----:B------:R-:W-:Y:S02]  /*7430*/  UPRMT UR15, URZ, 0x5410, UR14 ;  /* 0x000054103f0f7896 */ /* 0x000fe4000800000e */
[----:B------:R-:W-:Y:S01]  /*7440*/  UIADD3 UR21, UR8, 0x14100, URZ ;  /* 0x0001410008157890 */ /* 0x000fe2000fffe03f */
[----:B------:R-:W-:Y:S01]  /*7450*/  UMOV UR18, 0x0 ;  /* 0x0000000000127882 */ /* 0x000fe20000000000 */
[----:B------:R-:W-:Y:S01]  /*7460*/  UMOV UR19, 0x10000000 ;  /* 0x1000000000137882 */ /* 0x000fe20000000000 */
[----:B------:R-:W-:Y:S01]  /*7470*/  UMOV UR11, UR22 ;  /* 0x00000016000b7c82 */ /* 0x000fe20008000000 */
[----:B------:R-:W-:-:S03]  /*7480*/  UMOV UR8, UR20 ;  /* 0x0000001400087c82 */ /* 0x000fc60008000000 */
[----:B------:R0:W-:Y:S02]  /*7490*/  UTMALDG.3D.MULTICAST [UR8], [UR16], UR15, desc[UR18] ;  /* 0x00001208100073b4 */ /* 0x0001e4000801180f */
[----:B0-----:R-:W-:Y:S01]  /*74a0*/  UMOV UR8, UR21 ;  /* 0x0000001500087c82 */ /* 0x001fe20008000000 */
[----:B------:R-:W-:Y:S02]  /*74b0*/  UMOV UR11, UR23 ;  /* 0x00000017000b7c82 */ /* 0x000fe40008000000 */
[----:B------:R0:W-:Y:S02]  /*74c0*/  UTMALDG.3D.MULTICAST [UR8], [UR30], UR28, desc[UR18] ;  /* 0x000012081e0073b4 */ /* 0x0001e4000801181c */
[----:B0-----:R-:W-:Y:S05]  /*74d0*/  @P1 BRA `(.L_x_172) ;  /* 0xfffffffc00341947 */ /* 0x001fea000383ffff */
.L_x_169:
[----:B------:R-:W-:Y:S05]  /*74e0*/  BSYNC B1 ;  /* 0x0000000000017941 */ /* 0x000fea0003800000 */
.L_x_168:
[----:B------:R-:W-:Y:S01]  /*74f0*/  LOP3.LUT P1, RZ, R11, 0xff, RZ, 0xc0, !PT ;  /* 0x000000ff0bff7812 */ /* 0x000fe2000782c0ff */
[C---:B------:R-:W-:Y:S01]  /*7500*/  IMAD.IADD R13, R8.reuse, 0x1, R13 ;  /* 0x00000001080d7824 */ /* 0x040fe200078e020d */
[----:B------:R-:W-:Y:S01]  /*7510*/  ULDC.64 UR8, c[0x0][0x650] ;  /* 0x0001940000087ab9 */ /* 0x000fe20000000a00 */
[C---:B------:R-:W-:Y:S01]  /*7520*/  ISETP.GE.U32.AND P2, PT, R8.reuse, 0x5, PT ;  /* 0x000000050800780c */ /* 0x040fe20003f46070 */
[----:B------:R-:W-:Y:S01]  /*7530*/  BSSY B1, `(.L_x_173) ;  /* 0x000006b000017945 */ /* 0x000fe20003800000 */
[----:B------:R-:W-:Y:S01]  /*7540*/  IMAD.MOV.U32 R12, RZ, RZ, -0x1 ;  /* 0xffffffffff0c7424 */ /* 0x000fe200078e00ff */
[----:B------:R-:W-:Y:S01]  /*7550*/  ISETP.GT.U32.AND P0, PT, R13, 0x4, PT ;  /* 0x000000040d00780c */ /* 0x000fe20003f04070 */
[----:B------:R-:W-:Y:S01]  /*7560*/  IMAD.MOV.U32 R19, RZ, RZ, -0x1 ;  /* 0xffffffffff137424 */ /* 0x000fe200078e00ff */
[----:B------:R-:W-:Y:S01]  /*7570*/  PRMT R11, RZ, 0x7610, R11 ;  /* 0x00007610ff0b7816 */ /* 0x000fe2000000000b */
[----:B------:R-:W-:Y:S01]  /*7580*/  IMAD.MOV.U32 R7, RZ, RZ, -0x1 ;  /* 0xffffffffff077424 */ /* 0x000fe200078e00ff */
[----:B------:R-:W-:-:S03]  /*7590*/  ISETP.LT.U32.AND P0, PT, R8, 0x5, P0 ;  /* 0x000000050800780c */ /* 0x000fc60000701070 */
[----:B------:R-:W0:Y:S01]  /*75a0*/  @P1 S2R R5, SR_CgaCtaId ;  /* 0x0000000000051919 */ /* 0x000e220000008800 */
[----:B------:R-:W-:-:S04]  /*75b0*/  @P1 MOV R4, 0x400 ;  /* 0x0000040000041802 */ /* 0x000fc80000000f00 */
[----:B0-----:R-:W-:Y:S01]  /*75c0*/  @P1 LEA R6, R5, R4, 0x18 ;  /* 0x0000000405061211 */ /* 0x001fe200078ec0ff */
[----:B------:R-:W-:Y:S01]  /*75d0*/  IMAD.WIDE.U32 R4, R13, -0x33333333, RZ ;  /* 0xcccccccd0d047825 */ /* 0x000fe200078e00ff */
[----:B------:R-:W-:Y:S02]  /*75e0*/  SEL R4, RZ, 0x1, !P0 ;  /* 0x00000001ff047807 */ /* 0x000fe40004000000 */
[----:B------:R0:W-:Y:S01]  /*75f0*/  @P1 SYNCS.ARRIVE.TRANS64.A1T0 RZ, [R6+URZ+0x68], RZ ;  /* 0x000068ff06ff19a7 */ /* 0x0001e2000810003f */
[----:B------:R-:W-:Y:S02]  /*7600*/  IADD3 R16, P1, R16, UR36, RZ ;  /* 0x0000002410107c10 */ /* 0x000fe4000ff3e0ff */
[----:B------:R-:W-:Y:S02]  /*7610*/  LOP3.LUT R3, R3, R4, RZ, 0x3c, !PT ;  /* 0x0000000403037212 */ /* 0x000fe400078e3cff */
[----:B------:R-:W-:Y:S02]  /*7620*/  IADD3.X R17, R17, UR42, RZ, P1, !PT ;  /* 0x0000002a11117c10 */ /* 0x000fe40008ffe4ff */
[----:B------:R-:W-:-:S02]  /*7630*/  ISETP.GE.U32.AND P0, PT, R16, UR8, PT ;  /* 0x0000000810007c0c */ /* 0x000fc4000bf06070 */
[----:B0-----:R-:W-:Y:S02]  /*7640*/  SHF.R.U32.HI R6, RZ, 0x2, R5 ;  /* 0x00000002ff067819 */ /* 0x001fe40000011605 */
[----:B------:R-:W-:Y:S02]  /*7650*/  ISETP.GE.U32.AND.EX P0, PT, R17, UR9, PT, P0 ;  /* 0x0000000911007c0c */ /* 0x000fe4000bf06100 */
[----:B------:R-:W-:Y:S01]  /*7660*/  @P2 LOP3.LUT R3, R3, 0x1, R6, 0x78, !PT ;  /* 0x0000000103032812 */ /* 0x000fe200078e7806 */
[----:B------:R-:W-:Y:S01]  /*7670*/  IMAD R13, R6, -0x5, R13 ;  /* 0xfffffffb060d7824 */ /* 0x000fe200078e020d */
[----:B------:R-:W-:-:S09]  /*7680*/  PRMT R4, RZ, 0x7610, R4 ;  /* 0x00007610ff047816 */ /* 0x000fd20000000004 */
[----:B------:R-:W-:Y:S05]  /*7690*/  @P0 BRA `(.L_x_174) ;  /* 0x0000000400500947 */ /* 0x000fea0003800000 */
[----:B------:R-:W0:Y:S01]  /*76a0*/  S2R R15, SR_CTAID.X ;  /* 0x00000000000f7919 */ /* 0x000e220000002500 */
[----:B------:R-:W-:Y:S01]  /*76b0*/  ULDC.64 UR8, c[0x0][0x628] ;  /* 0x00018a0000087ab9 */ /* 0x000fe20000000a00 */
[----:B------:R-:W1:Y:S01]  /*76c0*/  LDC R20, c[0x0][0x144] ;  /* 0x00005100ff147b82 */ /* 0x000e620000000800 */
[----:B------:R-:W-:Y:S01]  /*76d0*/  ISETP.NE.U32.AND P0, PT, RZ, UR8, PT ;  /* 0x00000008ff007c0c */ /* 0x000fe2000bf05070 */
[----:B------:R-:W2:Y:S01]  /*76e0*/  S2R R12, SR_CTAID.Y ;  /* 0x00000000000c7919 */ /* 0x000ea20000002600 */
[----:B------:R-:W-:Y:S01]  /*76f0*/  ULDC UR10, c[0x0][0x150] ;  /* 0x00005400000a7ab9 */ /* 0x000fe20000000800 */
[----:B------:R-:W-:Y:S01]  /*7700*/  ULDC UR11, c[0x0][0x630] ;  /* 0x00018c00000b7ab9 */ /* 0x000fe20000000800 */
[----:B------:R-:W-:Y:S01]  /*7710*/  ISETP.NE.AND.EX P0, PT, RZ, UR9, PT, P0 ;  /* 0x00000009ff007c0c */ /* 0x000fe2000bf05300 */
[----:B------:R-:W-:Y:S01]  /*7720*/  IMAD.MOV.U32 R4, RZ, RZ, R16 ;  /* 0x000000ffff047224 */ /* 0x000fe200078e0010 */
[----:B0-----:R-:W-:-:S05]  /*7730*/  I2FP.F32.U32 R5, R15 ;  /* 0x0000000f00057245 */ /* 0x001fca0000201000 */
[----:B------:R-:W-:Y:S01]  /*7740*/  FMUL R21, R5, UR10 ;  /* 0x0000000a05157c20 */ /* 0x000fe20008400000 */
[----:B------:R-:W-:-:S05]  /*7750*/  IMAD.MOV.U32 R5, RZ, RZ, R17 ;  /* 0x000000ffff057224 */ /* 0x000fca00078e0011 */
[----:B--2---:R-:W-:Y:S05]  /*7760*/  @!P0 BRA `(.L_x_175) ;  /* 0x0000000000288947 */ /* 0x004fea0003800000 */
[----:B------:R-:W-:Y:S02]  /*7770*/  ULDC UR10, c[0x0][0x634] ;  /* 0x00018d00000a7ab9 */ /* 0x000fe40000000800 */
[----:B------:R-:W-:-:S05]  /*7780*/  IADD3 R5, P0, R16, UR10, RZ ;  /* 0x0000000a10057c10 */ /* 0x000fca000ff1e0ff */
[----:B------:R-:W-:-:S04]  /*7790*/  IMAD.X R19, RZ, RZ, R17, P0 ;  /* 0x000000ffff137224 */ /* 0x000fc800000e0611 */
[----:B------:R-:W-:-:S04]  /*77a0*/  IMAD.WIDE.U32 R6, R19, UR8, RZ ;  /* 0x0000000813067c25 */ /* 0x000fc8000f8e00ff */
[----:B------:R-:W-:-:S04]  /*77b0*/  IMAD.WIDE.U32 R6, P0, R5, UR9, R6 ;  /* 0x0000000905067c25 */ /* 0x000fc8000f800006 */
[----:B------:R-:W-:-:S04]  /*77c0*/  IMAD.WIDE.U32 R4, R5, UR8, RZ ;  /* 0x0000000805047c25 */ /* 0x000fc8000f8e00ff */
[----:B------:R-:W-:Y:S01]  /*77d0*/  IMAD.MOV.U32 R4, RZ, RZ, R7 ;  /* 0x000000ffff047224 */ /* 0x000fe200078e0007 */
[----:B------:R-:W-:Y:S01]  /*77e0*/  IADD3 RZ, P1, R5, R6, RZ ;  /* 0x0000000605ff7210 */ /* 0x000fe20007f3e0ff */
[----:B------:R-:W-:-:S04]  /*77f0*/  IMAD.X R5, RZ, RZ, RZ, P0 ;  /* 0x000000ffff057224 */ /* 0x000fc800000e06ff */
[----:B------:R-:W-:-:S08]  /*7800*/  IMAD.WIDE.U32.X R4, R19, UR9, R4, P1 ;  /* 0x0000000913047c25 */ /* 0x000fd000088e0404 */
.L_x_175:
[--C-:B------:R-:W-:Y:S01]  /*7810*/  SHF.R.U64 R14, R4, UR11, R5.reuse ;  /* 0x0000000b040e7c19 */ /* 0x100fe20008001205 */
[----:B------:R-:W0:Y:S01]  /*7820*/  F2I.U32.TRUNC.NTZ R21, R21 ;  /* 0x0000001500157305 */ /* 0x000e22000020f000 */
[----:B------:R-:W-:Y:S01]  /*7830*/  SHF.R.U32.HI R4, RZ, UR11, R5 ;  /* 0x0000000bff047c19 */ /* 0x000fe20008011605 */
[----:B------:R-:W-:Y:S01]  /*7840*/  ULDC.64 UR8, c[0x0][0x620] ;  /* 0x0001880000087ab9 */ /* 0x000fe20000000a00 */
[----:B------:R-:W-:Y:S01]  /*7850*/  IADD3 R7, P0, RZ, -R14, RZ ;  /* 0x8000000eff077210 */ /* 0x000fe20007f1e0ff */
[----:B------:R-:W-:-:S04]  /*7860*/  ULDC.64 UR10, c[0x0][0x640] ;  /* 0x00019000000a7ab9 */ /* 0x000fc80000000a00 */
[----:B------:R-:W-:Y:S01]  /*7870*/  IMAD.X R4, RZ, RZ, ~R4, P0 ;  /* 0x000000ffff047224 */ /* 0x000fe200000e0e04 */
[----:B------:R-:W-:-:S03]  /*7880*/  ISETP.NE.U32.AND P0, PT, RZ, UR10, PT ;  /* 0x0000000aff007c0c */ /* 0x000fc6000bf05070 */
[----:B------:R-:W-:Y:S01]  /*7890*/  IMAD R6, R4, UR8, RZ ;  /* 0x0000000804067c24 */ /* 0x000fe2000f8e02ff */
[----:B------:R-:W-:Y:S01]  /*78a0*/  ISETP.NE.AND.EX P0, PT, RZ, UR11, PT, P0 ;  /* 0x0000000bff007c0c */ /* 0x000fe2000bf05300 */
[----:B------:R-:W-:Y:S01]  /*78b0*/  IMAD.WIDE.U32 R4, R7, UR8, R16 ;  /* 0x0000000807047c25 */ /* 0x000fe2000f8e0010 */
[----:B------:R-:W-:-:S03]  /*78c0*/  ULDC UR8, c[0x0][0x618] ;  /* 0x0001860000087ab9 */ /* 0x000fc60000000800 */
[----:B------:R-:W-:Y:S01]  /*78d0*/  IMAD R7, R7, UR9, R6 ;  /* 0x0000000907077c24 */ /* 0x000fe2000f8e0206 */
[----:B------:R-:W-:Y:S01]  /*78e0*/  ULDC UR9, c[0x0][0x154] ;  /* 0x0000550000097ab9 */ /* 0x000fe20000000800 */
[----:B0-----:R-:W-:Y:S02]  /*78f0*/  IMAD.MOV R6, RZ, RZ, -R21 ;  /* 0x000000ffff067224 */ /* 0x001fe400078e0a15 */
[----:B------:R-:W0:Y:S01]  /*7900*/  LDC R21, c[0x0][0x148] ;  /* 0x00005200ff157b82 */ /* 0x000e220000000800 */
[----:B------:R-:W-:Y:S02]  /*7910*/  IMAD.IADD R5, R5, 0x1, R7 ;  /* 0x0000000105057824 */ /* 0x000fe400078e0207 */
[----:B-1----:R-:W-:Y:S01]  /*7920*/  IMAD R15, R20, R6, R15 ;  /* 0x00000006140f7224 */ /* 0x002fe200078e020f */
[----:B------:R-:W-:Y:S02]  /*7930*/  I2FP.F32.U32 R6, R12 ;  /* 0x0000000c00067245 */ /* 0x000fe40000201000 */
[----:B------:R-:W-:-:S02]  /*7940*/  SHF.R.U64 R19, R4, UR8, R5 ;  /* 0x0000000804137c19 */ /* 0x000fc40008001205 */
[----:B------:R-:W-:Y:S01]  /*7950*/  SHF.R.U32.HI R4, RZ, UR8, R5 ;  /* 0x00000008ff047c19 */ /* 0x000fe20008011605 */
[----:B------:R-:W-:Y:S01]  /*7960*/  FMUL R6, R6, UR9 ;  /* 0x0000000906067c20 */ /* 0x000fe20008400000 */
[----:B------:R-:W-:Y:S02]  /*7970*/  ULDC UR8, c[0x0][0x608] ;  /* 0x0001820000087ab9 */ /* 0x000fe40000000800 */
[--C-:B------:R-:W-:Y:S01]  /*7980*/  SHF.R.U64 R22, R19, UR8, R4.reuse ;  /* 0x0000000813167c19 */ /* 0x100fe20008001204 */
[----:B------:R1:W2:Y:S01]  /*7990*/  F2I.U32.TRUNC.NTZ R24, R6 ;  /* 0x0000000600187305 */ /* 0x0002a2000020f000 */
[----:B------:R-:W-:Y:S01]  /*79a0*/  SHF.R.U32.HI R5, RZ, UR8, R4 ;  /* 0x00000008ff057c19 */ /* 0x000fe20008011604 */
[----:B------:R-:W-:-:S03]  /*79b0*/  ULDC UR8, c[0x0][0x658] ;  /* 0x0001960000087ab9 */ /* 0x000fc60000000800 */
[--C-:B------:R-:W-:Y:S02]  /*79c0*/  SHF.R.U64 R20, R22, UR8, R5.reuse ;  /* 0x0000000816147c19 */ /* 0x100fe40008001205 */
[----:B------:R-:W-:-:S03]  /*79d0*/  SHF.R.U32.HI R23, RZ, UR8, R5 ;  /* 0x00000008ff177c19 */ /* 0x000fc60008011605 */
[----:B------:R-:W-:Y:S02]  /*79e0*/  IMAD.MOV.U32 R4, RZ, RZ, R20 ;  /* 0x000000ffff047224 */ /* 0x000fe400078e0014 */
[----:B------:R-:W-:Y:S01]  /*79f0*/  IMAD.MOV.U32 R5, RZ, RZ, R23 ;  /* 0x000000ffff057224 */ /* 0x000fe200078e0017 */
[----:B-1----:R-:W-:Y:S06]  /*7a00*/  @!P0 BRA `(.L_x_176) ;  /* 0x0000000000288947 */ /* 0x002fec0003800000 */
        /* <DEDUP_REMOVED lines=10> */
.L_x_176:
[----:B------:R-:W-:Y:S01]  /*7ab0*/  ISETP.NE.AND P0, PT, R2, 0x1, PT ;  /* 0x000000010200780c */ /* 0x000fe20003f05270 */
[----:B------:R-:W-:Y:S01]  /*7ac0*/  ULDC UR8, c[0x0][0x648] ;  /* 0x0001920000087ab9 */ /* 0x000fe20000000800 */
[----:B------:R-:W-:Y:S01]  /*7ad0*/  LOP3.LUT R22, R22, UR7, RZ, 0xc0, !PT ;  /* 0x0000000716167c12 */ /* 0x000fe2000f8ec0ff */
[----:B--2---:R-:W-:Y:S01]  /*7ae0*/  IMAD.MOV R24, RZ, RZ, -R24 ;  /* 0x000000ffff187224 */ /* 0x004fe200078e0a18 */
[----:B------:R-:W-:Y:S01]  /*7af0*/  SHF.R.U64 R5, R4, UR8, R5 ;  /* 0x0000000804057c19 */ /* 0x000fe20008001205 */
[----:B------:R-:W-:Y:S01]  /*7b00*/  ULDC UR8, c[0x0][0x638] ;  /* 0x00018e0000087ab9 */ /* 0x000fe20000000800 */
[----:B------:R-:W-:Y:S01]  /*7b10*/  LOP3.LUT R19, R19, UR4, RZ, 0xc0, !PT ;  /* 0x0000000413137c12 */ /* 0x000fe2000f8ec0ff */
[----:B------:R-:W-:Y:S01]  /*7b20*/  ULDC UR9, c[0x0][0x610] ;  /* 0x0001840000097ab9 */ /* 0x000fe20000000800 */
[----:B------:R-:W-:Y:S02]  /*7b30*/  IMAD.MOV.U32 R4, RZ, RZ, 0x1 ;  /* 0x00000001ff047424 */ /* 0x000fe400078e00ff */
[----:B------:R-:W-:-:S02]  /*7b40*/  IMAD.MOV R7, RZ, RZ, -R5 ;  /* 0x000000ffff077224 */ /* 0x000fc400078e0a05 */
[----:B------:R-:W-:Y:S02]  /*7b50*/  IMAD R22, R5, UR5, R22 ;  /* 0x0000000505167c24 */ /* 0x000fe4000f8e0216 */
[----:B0-----:R-:W-:Y:S02]  /*7b60*/  @P0 IMAD R15, R21, R24, R12 ;  /* 0x00000018150f0224 */ /* 0x001fe400078e020c */
[----:B------:R-:W-:Y:S01]  /*7b70*/  IMAD R20, R7, UR8, R20 ;  /* 0x0000000807147c24 */ /* 0x000fe2000f8e0214 */
[----:B------:R-:W-:Y:S01]  /*7b80*/  ULDC UR8, c[0x0][0x600] ;  /* 0x0001800000087ab9 */ /* 0x000fe20000000800 */
[----:B------:R-:W-:Y:S02]  /*7b90*/  IMAD R15, R22, UR9, R15 ;  /* 0x00000009160f7c24 */ /* 0x000fe4000f8e020f */
[----:B------:R-:W-:Y:S02]  /*7ba0*/  IMAD R20, R20, UR8, R19 ;  /* 0x0000000814147c24 */ /* 0x000fe4000f8e0213 */
[----:B------:R-:W-:-:S03]  /*7bb0*/  IMAD.MOV.U32 R7, RZ, RZ, R14 ;  /* 0x000000ffff077224 */ /* 0x000fc600078e000e */
[----:B------:R-:W-:Y:S02]  /*7bc0*/  SEL R19, R20, R15, !P0 ;  /* 0x0000000f14137207 */ /* 0x000fe40004000000 */
[----:B------:R-:W-:-:S07]  /*7bd0*/  SEL R12, R15, R20, !P0 ;  /* 0x000000140f0c7207 */ /* 0x000fce0004000000 */
.L_x_174:
[----:B------:R-:W-:Y:S05]  /*7be0*/  BSYNC B1 ;  /* 0x0000000000017941 */ /* 0x000fea0003800000 */
.L_x_173:
[----:B------:R-:W-:-:S13]  /*7bf0*/  LOP3.LUT P0, RZ, R4, 0xff, RZ, 0xc0, !PT ;  /* 0x000000ff04ff7812 */ /* 0x000fda000780c0ff */
[----:B------:R-:W-:Y:S05]  /*7c00*/  @P0 BRA `(.L_x_177) ;  /* 0xfffffff400300947 */ /* 0x000fea000383ffff */
[----:B------:R-:W-:Y:S05]  /*7c10*/  BSYNC B0 ;  /* 0x0000000000007941 */ /* 0x000fea0003800000 */
.L_x_166:
[----:B------:R-:W-:-:S03]  /*7c20*/  UMOV UR8, 0xffffffff ;  /* 0xffffffff00087882 */ /* 0x000fc60000000000 */
[----:B------:R-:W-:Y:S05]  /*7c30*/  BRA.DIV UR8, `(.L_x_178) ;  /* 0x0000000608387947 */ /* 0x000fea000b800000 */
[----:B------:R-:W-:-:S13]  /*7c40*/  ELECT P6, URZ, PT ;  /* 0x00000000003f782f */ /* 0x000fda00038c0000 */
.L_x_193:
[----:B------:R-:W-:Y:S04]  /*7c50*/  BSSY B0, `(.L_x_179) ;  /* 0x0000034000007945 */ /* 0x000fe80003800000 */
[----:B------:R-:W-:Y:S05]  /*7c60*/  @!P6 BRA `(.L_x_180) ;  /* 0x0000000000c8e947 */ /* 0x000fea0003800000 */
[----:B------:R-:W-:-:S04]  /*7c70*/  LOP3.LUT R18, R18, 0x2, RZ, 0xfc, !PT ;  /* 0x0000000212127812 */ /* 0x000fc800078efcff */
[----:B------:R-:W-:-:S13]  /*7c80*/  ISETP.NE.AND P0, PT, R18, 0x3, PT ;  /* 0x000000031200780c */ /* 0x000fda0003f05270 */
[----:B------:R-:W-:Y:S05]  /*7c90*/  @!P0 BRA `(.L_x_181) ;  /* 0x0000000000048947 */ /* 0x000fea0003800000 */
[----:B------:R-:W-:Y:S01]  /*7ca0*/  BPT.TRAP 0x1 ;  /* 0x000000040000795c */ /* 0x000fe20000300000 */
.L_x_181:
[----:B------:R-:W0:Y:S01]  /*7cb0*/  S2R R5, SR_CgaCtaId ;  /* 0x0000000000057919 */ /* 0x000e220000008800 */
[----:B------:R-:W-:Y:S02]  /*7cc0*/  MOV R0, 0x400 ;  /* 0x0000040000007802 */ /* 0x000fe40000000f00 */
[----:B------:R-:W-:Y:S02]  /*7cd0*/  SHF.L.U32 R4, R3, 0x1f, RZ ;  /* 0x0000001f03047819 */ /* 0x000fe400000006ff */
[----:B0-----:R-:W-:-:S05]  /*7ce0*/  LEA R0, R5, R0, 0x18 ;  /* 0x0000000005007211 */ /* 0x001fca00078ec0ff */
[----:B------:R-:W-:-:S04]  /*7cf0*/  VIADD R0, R0, 0x28 ;  /* 0x0000002800007836 */ /* 0x000fc80000000000 */
[C---:B------:R-:W-:Y:S02]  /*7d00*/  IMAD R7, R13.reuse, 0x8, R0 ;  /* 0x000000080d077824 */ /* 0x040fe400078e0200 */
[----:B------:R-:W-:Y:S02]  /*7d10*/  VIADD R13, R13, 0x1 ;  /* 0x000000010d0d7836 */ /* 0x000fe40000000000 */
[----:B------:R-:W0:Y:S03]  /*7d20*/  SYNCS.PHASECHK.TRANS64.TRYWAIT P0, [R7+URZ], R4 ;  /* 0x00000004070075a7 */ /* 0x000e26000800017f */
[----:B------:R-:W-:-:S04]  /*7d30*/  ISETP.NE.AND P1, PT, R13, 0x5, PT ;  /* 0x000000050d00780c */ /* 0x000fc80003f25270 */
[----:B------:R-:W-:Y:S02]  /*7d40*/  SEL R2, RZ, 0x1, P1 ;  /* 0x00000001ff027807 */ /* 0x000fe40000800000 */
[----:B------:R-:W-:Y:S02]  /*7d50*/  SEL R13, R13, RZ, P1 ;  /* 0x000000ff0d0d7207 */ /* 0x000fe40000800000 */
[----:B------:R-:W-:-:S03]  /*7d60*/  LOP3.LUT R6, R3, R2, RZ, 0x3c, !PT ;  /* 0x0000000203067212 */ /* 0x000fc600078e3cff */
[----:B------:R-:W-:Y:S01]  /*7d70*/  IMAD R8, R13, 0x8, R0 ;  /* 0x000000080d087824 */ /* 0x000fe200078e0200 */
[----:B------:R-:W-:Y:S01]  /*7d80*/  SHF.L.U32 R5, R6, 0x1f, RZ ;  /* 0x0000001f06057819 */ /* 0x000fe200000006ff */
[----:B0-----:R-:W-:Y:S06]  /*7d90*/  @!P0 BRA `(.L_x_182) ;  /* 0x0000000400008947 */ /* 0x001fec0003800000 */
.L_x_194:
[----:B------:R-:W1:Y:S01]  /*7da0*/  SYNCS.PHASECHK.TRANS64.TRYWAIT P0, [R8+URZ], R5 ;  /* 0x00000005080075a7 */ /* 0x000e62000800017f */
[----:B------:R-:W-:-:S05]  /*7db0*/  VIADD R2, R13, 0x1 ;  /* 0x000000010d027836 */ /* 0x000fca0000000000 */
[----:B------:R-:W-:-:S04]  /*7dc0*/  ISETP.NE.AND P1, PT, R2, 0x5, PT ;  /* 0x000000050200780c */ /* 0x000fc80003f25270 */
[----:B------:R-:W-:Y:S02]  /*7dd0*/  SEL R3, RZ, 0x1, P1 ;  /* 0x00000001ff037807 */ /* 0x000fe40000800000 */
[----:B0-----:R-:W-:Y:S02]  /*7de0*/  SEL R7, R2, RZ, P1 ;  /* 0x000000ff02077207 */ /* 0x001fe40000800000 */
[----:B------:R-:W-:-:S03]  /*7df0*/  LOP3.LUT R6, R6, R3, RZ, 0x3c, !PT ;  /* 0x0000000306067212 */ /* 0x000fc600078e3cff */
[----:B------:R-:W-:Y:S01]  /*7e00*/  IMAD R9, R7, 0x8, R0 ;  /* 0x0000000807097824 */ /* 0x000fe200078e0200 */
[----:B------:R-:W-:Y:S01]  /*7e10*/  SHF.L.U32 R4, R6, 0x1f, RZ ;  /* 0x0000001f06047819 */ /* 0x000fe200000006ff */
[----:B-1----:R-:W-:Y:S06]  /*7e20*/  @!P0 BRA `(.L_x_183) ;  /* 0x0000000000f08947 */ /* 0x002fec0003800000 */
.L_x_195:
[----:B------:R-:W1:Y:S01]  /*7e30*/  SYNCS.PHASECHK.TRANS64.TRYWAIT P0, [R9+URZ], R4 ;  /* 0x00000004090075a7 */ /* 0x000e62000800017f */
[----:B------:R-:W-:-:S05]  /*7e40*/  VIADD R2, R7, 0x1 ;  /* 0x0000000107027836 */ /* 0x000fca0000000000 */
[----:B------:R-:W-:-:S04]  /*7e50*/  ISETP.NE.AND P1, PT, R2, 0x5, PT ;  /* 0x000000050200780c */ /* 0x000fc80003f25270 */
[----:B------:R-:W-:Y:S02]  /*7e60*/  SEL R3, RZ, 0x1, P1 ;  /* 0x00000001ff037807 */ /* 0x000fe40000800000 */
[----:B------:R-:W-:Y:S02]  /*7e70*/  SEL R7, R2, RZ, P1 ;  /* 0x000000ff02077207 */ /* 0x000fe40000800000 */
[----:B------:R-:W-:-:S03]  /*7e80*/  LOP3.LUT R11, R6, R3, RZ, 0x3c, !PT ;  /* 0x00000003060b7212 */ /* 0x000fc600078e3cff */
[----:B------:R-:W-:Y:S01]  /*7e90*/  IMAD R6, R7, 0x8, R0 ;  /* 0x0000000807067824 */ /* 0x000fe200078e0200 */
[----:B0-----:R-:W-:Y:S01]  /*7ea0*/  SHF.L.U32 R5, R11, 0x1f, RZ ;  /* 0x0000001f0b057819 */ /* 0x001fe200000006ff */
[----:B-1----:R-:W-:Y:S06]  /*7eb0*/  @!P0 BRA `(.L_x_184) ;  /* 0x0000000000e08947 */ /* 0x002fec0003800000 */
.L_x_196:
[----:B------:R-:W1:Y:S01]  /*7ec0*/  SYNCS.PHASECHK.TRANS64.TRYWAIT P0, [R6+URZ], R5 ;  /* 0x00000005060075a7 */ /* 0x000e62000800017f */
[----:B------:R-:W-:-:S05]  /*7ed0*/  VIADD R2, R7, 0x1 ;  /* 0x0000000107027836 */ /* 0x000fca0000000000 */
[----:B------:R-:W-:-:S04]  /*7ee0*/  ISETP.NE.AND P1, PT, R2, 0x5, PT ;  /* 0x000000050200780c */ /* 0x000fc80003f25270 */
[----:B0-----:R-:W-:Y:S02]  /*7ef0*/  SEL R4, RZ, 0x1, P1 ;  /* 0x00000001ff047807 */ /* 0x001fe40000800000 */
[----:B------:R-:W-:Y:S02]  /*7f00*/  SEL R3, R2, RZ, P1 ;  /* 0x000000ff02037207 */ /* 0x000fe40000800000 */
[----:B------:R-:W-:Y:S01]  /*7f10*/  LOP3.LUT R4, R11, R4, RZ, 0x3c, !PT ;  /* 0x000000040b047212 */ /* 0x000fe200078e3cff */
[----:B-1----:R-:W-:Y:S06]  /*7f20*/  @!P0 BRA `(.L_x_185) ;  /* 0x0000000000d88947 */ /* 0x002fec0003800000 */
.L_x_197:
[----:B------:R-:W-:Y:S01]  /*7f30*/  IMAD R3, R3, 0x8, R0 ;  /* 0x0000000803037824 */ /* 0x000fe200078e0200 */
[----:B------:R-:W-:-:S07]  /*7f40*/  SHF.L.U32 R0, R4, 0x1f, RZ ;  /* 0x0000001f04007819 */ /* 0x000fce00000006ff */
.L_x_186:
[----:B-1----:R1:W2:Y:S02]  /*7f50*/  SYNCS.PHASECHK.TRANS64.TRYWAIT P0, [R3+URZ], R0 ;  /* 0x00000000030075a7 */ /* 0x0022a4000800017f */
[----:B--2---:R-:W-:Y:S05]  /*7f60*/  @!P0 NANOSLEEP.SYNCS 0x989680 ;  /* 0x009896800000895d */ /* 0x004fea0003900000 */
[----:B------:R-:W2:Y:S02]  /*7f70*/  @!P0 SYNCS.PHASECHK.TRANS64 P0, [R3+URZ], R0 ;  /* 0x00000000030085a7 */ /* 0x000ea4000800007f */
[----:B--2---:R-:W-:Y:S05]  /*7f80*/  @!P0 BRA `(.L_x_186) ;  /* 0xfffffffc00f08947 */ /* 0x004fea000383ffff */
.L_x_180:
[----:B------:R-:W-:Y:S05]  /*7f90*/  BSYNC B0 ;  /* 0x0000000000007941 */ /* 0x000fea0003800000 */
.L_x_179:
[----:B------:R-:W-:Y:S05]  /*7fa0*/  EXIT ;  /* 0x000000000000794d */ /* 0x000fea0003800000 */
.L_x_21:
[----:B-1----:R1:W2:Y:S02]  /*7fb0*/  SYNCS.PHASECHK.TRANS64.TRYWAIT P1, [R3+URZ], R0 ;  /* 0x00000000030075a7 */ /* 0x0022a4000802017f */
[----:B--2---:R-:W-:Y:S05]  /*7fc0*/  @!P1 NANOSLEEP.SYNCS 0x989680 ;  /* 0x009896800000995d */ /* 0x004fea0003900000 */
[----:B------:R-:W2:Y:S02]  /*7fd0*/  @!P1 SYNCS.PHASECHK.TRANS64 P1, [R3+URZ], R0 ;  /* 0x00000000030095a7 */ /* 0x000ea4000802007f */
[----:B--2---:R-:W-:Y:S05]  /*7fe0*/  @!P1 BRA `(.L_x_21) ;  /* 0xfffffffc00f09947 */ /* 0x004fea000383ffff */
[----:B------:R-:W-:Y:S05]  /*7ff0*/  BRA `(.L_x_20) ;  /* 0xffffff9400fc7947 */ /* 0x000fea000383ffff */
.L_x_26:
[----:B-1----:R1:W2:Y:S02]  /*8000*/  SYNCS.PHASECHK.TRANS64.TRYWAIT P1, [R5+URZ], R4 ;  /* 0x00000004050075a7 */ /* 0x0022a4000802017f */
[----:B--2---:R-:W-:Y:S05]  /*8010*/  @!P1 NANOSLEEP.SYNCS 0x989680 ;  /* 0x009896800000995d */ /* 0x004fea0003900000 */
[----:B------:R-:W2:Y:S02]  /*8020*/  @!P1 SYNCS.PHASECHK.TRANS64 P1, [R5+URZ], R4 ;  /* 0x00000004050095a7 */ /* 0x000ea4000802007f */
[----:B--2---:R-:W-:Y:S05]  /*8030*/  @!P1 BRA `(.L_x_26) ;  /* 0xfffffffc00f09947 */ /* 0x004fea000383ffff */
[----:B------:R-:W-:Y:S05]  /*8040*/  BRA `(.L_x_25) ;  /* 0xffffff9800d87947 */ /* 0x000fea000383ffff */
.L_x_167:
[----:B------:R-:W-:Y:S01]  /*8050*/  BSSY B1, `(.L_x_187) ;  /* 0x0000006000017945 */ /* 0x000fe20003800000 */
[----:B------:R-:W-:-:S07]  /*8060*/  IMAD.MOV.U32 R15, RZ, RZ, -0x1 ;  /* 0xffffffffff0f7424 */ /* 0x000fce00078e00ff */
[----:B------:R-:W-:Y:S05]  /*8070*/  WARPSYNC.COLLECTIVE R15, `(.L_x_188) ;  /* 0x000000000f0c7348 */ /* 0x000fea0003c00000 */
[----:B------:R-:W-:Y:S02]  /*8080*/  ELECT P6, UR62, PT ;  /* 0x00000000003e782f */ /* 0x000fe400038c0000 */
[----:B------:R-:W-:Y:S01]  /*8090*/  MOV R14, UR62 ;  /* 0x0000003e000e7c02 */ /* 0x000fe20008000f00 */
[----:B------:R-:W-:Y:S10]  /*80a0*/  ENDCOLLECTIVE ;  /* 0x000000000000791b */ /* 0x000ff40003800000 */
.L_x_188:
[----:B------:R-:W-:Y:S05]  /*80b0*/  BSYNC B1 ;  /* 0x0000000000017941 */ /* 0x000fea0003800000 */
.L_x_187:
[----:B------:R-:W-:Y:S05]  /*80c0*/  BRA `(.L_x_189) ;  /* 0xfffffff0000c7947 */ /* 0x000fea000383ffff */
.L_x_170:
[----:B0-----:R0:W1:Y:S02]  /*80d0*/  SYNCS.PHASECHK.TRANS64.TRYWAIT P0, [R21+URZ+0x28], R12 ;  /* 0x0000280c150075a7 */ /* 0x001064000800017f */
[----:B-1----:R-:W-:Y:S05]  /*80e0*/  @!P0 NANOSLEEP.SYNCS 0x989680 ;  /* 0x009896800000895d */ /* 0x002fea0003900000 */
[----:B------:R-:W1:Y:S02]  /*80f0*/  @!P0 SYNCS.PHASECHK.TRANS64 P0, [R21+URZ+0x28], R12 ;  /* 0x0000280c150085a7 */ /* 0x000e64000800007f */
[----:B-1----:R-:W-:Y:S05]  /*8100*/  @!P0 BRA `(.L_x_170) ;  /* 0xfffffffc00f08947 */ /* 0x002fea000383ffff */
[----:B------:R-:W-:Y:S05]  /*8110*/  BRA `(.L_x_190) ;  /* 0xfffffff000487947 */ /* 0x000fea000383ffff */
.L_x_178:
[----:B------:R-:W-:Y:S01]  /*8120*/  BSSY B0, `(.L_x_191) ;  /* 0x0000006000007945 */ /* 0x000fe20003800000 */
[----:B------:R-:W-:-:S07]  /*8130*/  IMAD.MOV.U32 R15, RZ, RZ, -0x1 ;  /* 0xffffffffff0f7424 */ /* 0x000fce00078e00ff */
[----:B------:R-:W-:Y:S05]  /*8140*/  WARPSYNC.COLLECTIVE R15, `(.L_x_192) ;  /* 0x000000000f0c7348 */ /* 0x000fea0003c00000 */
[----:B------:R-:W-:Y:S02]  /*8150*/  ELECT P6, UR62, PT ;  /* 0x00000000003e782f */ /* 0x000fe400038c0000 */
[----:B------:R-:W-:Y:S01]  /*8160*/  MOV R14, UR62 ;  /* 0x0000003e000e7c02 */ /* 0x000fe20008000f00 */
[----:B------:R-:W-:Y:S10]  /*8170*/  ENDCOLLECTIVE ;  /* 0x000000000000791b */ /* 0x000ff40003800000 */
.L_x_192:
[----:B------:R-:W-:Y:S05]  /*8180*/  BSYNC B0 ;  /* 0x0000000000007941 */ /* 0x000fea0003800000 */
.L_x_191:
[----:B------:R-:W-:Y:S05]  /*8190*/  BRA `(.L_x_193) ;  /* 0xfffffff800ac7947 */ /* 0x000fea000383ffff */
.L_x_182:
[----:B0-----:R0:W1:Y:S02]  /*81a0*/  SYNCS.PHASECHK.TRANS64.TRYWAIT P0, [R7+URZ], R4 ;  /* 0x00000004070075a7 */ /* 0x001064000800017f */
[----:B-1----:R-:W-:Y:S05]  /*81b0*/  @!P0 NANOSLEEP.SYNCS 0x989680 ;  /* 0x009896800000895d */ /* 0x002fea0003900000 */
[----:B------:R-:W1:Y:S02]  /*81c0*/  @!P0 SYNCS.PHASECHK.TRANS64 P0, [R7+URZ], R4 ;  /* 0x00000004070085a7 */ /* 0x000e64000800007f */
[----:B-1----:R-:W-:Y:S05]  /*81d0*/  @!P0 BRA `(.L_x_182) ;  /* 0xfffffffc00f08947 */ /* 0x002fea000383ffff */
[----:B------:R-:W-:Y:S05]  /*81e0*/  BRA `(.L_x_194) ;  /* 0xfffffff800ec7947 */ /* 0x000fea000383ffff */
.L_x_183:
[----:B0-----:R0:W1:Y:S02]  /*81f0*/  SYNCS.PHASECHK.TRANS64.TRYWAIT P0, [R8+URZ], R5 ;  /* 0x00000005080075a7 */ /* 0x001064000800017f */
[----:B-1----:R-:W-:Y:S05]  /*8200*/  @!P0 NANOSLEEP.SYNCS 0x989680 ;  /* 0x009896800000895d */ /* 0x002fea0003900000 */
[----:B------:R-:W1:Y:S02]  /*8210*/  @!P0 SYNCS.PHASECHK.TRANS64 P0, [R8+URZ], R5 ;  /* 0x00000005080085a7 */ /* 0x000e64000800007f */
[----:B-1----:R-:W-:Y:S05]  /*8220*/  @!P0 BRA `(.L_x_183) ;  /* 0xfffffffc00f08947 */ /* 0x002fea000383ffff */
[----:B------:R-:W-:Y:S05]  /*8230*/  BRA `(.L_x_195) ;  /* 0xfffffff800fc7947 */ /* 0x000fea000383ffff */
.L_x_184:
[----:B0-----:R0:W1:Y:S02]  /*8240*/  SYNCS.PHASECHK.TRANS64.TRYWAIT P0, [R9+URZ], R4 ;  /* 0x00000004090075a7 */ /* 0x001064000800017f */
[----:B-1----:R-:W-:Y:S05]  /*8250*/  @!P0 NANOSLEEP.SYNCS 0x989680 ;  /* 0x009896800000895d */ /* 0x002fea0003900000 */
[----:B------:R-:W1:Y:S02]  /*8260*/  @!P0 SYNCS.PHASECHK.TRANS64 P0, [R9+URZ], R4 ;  /* 0x00000004090085a7 */ /* 0x000e64000800007f */
[----:B-1----:R-:W-:Y:S05]  /*8270*/  @!P0 BRA `(.L_x_184) ;  /* 0xfffffffc00f08947 */ /* 0x002fea000383ffff */
[----:B------:R-:W-:Y:S05]  /*8280*/  BRA `(.L_x_196) ;  /* 0xfffffffc000c7947 */ /* 0x000fea000383ffff */
.L_x_185:
[----:B0-----:R0:W1:Y:S02]  /*8290*/  SYNCS.PHASECHK.TRANS64.TRYWAIT P0, [R6+URZ], R5 ;  /* 0x00000005060075a7 */ /* 0x001064000800017f */
[----:B-1----:R-:W-:Y:S05]  /*82a0*/  @!P0 NANOSLEEP.SYNCS 0x989680 ;  /* 0x009896800000895d */ /* 0x002fea0003900000 */
[----:B------:R-:W1:Y:S02]  /*82b0*/  @!P0 SYNCS.PHASECHK.TRANS64 P0, [R6+URZ], R5 ;  /* 0x00000005060085a7 */ /* 0x000e64000800007f */
[----:B-1----:R-:W-:Y:S05]  /*82c0*/  @!P0 BRA `(.L_x_185) ;  /* 0xfffffffc00f08947 */ /* 0x002fea000383ffff */
[----:B------:R-:W-:Y:S05]  /*82d0*/  BRA `(.L_x_197) ;  /* 0xfffffffc00147947 */ /* 0x000fea000383ffff */
.L_x_198:
[----:B------:R-:W-:-:S00]  /*82e0*/  BRA `(.L_x_198) ;  /* 0xfffffffc00fc7947 */ /* 0x000fc0000383ffff */
[----:B------:R-:W-:-:S00]  /*82f0*/  NOP ;  /* 0x0000000000007918 */ /* 0x000fc00000000000 */
        /* <DEDUP_REMOVED lines=8> */
.L_x_199:


//--------------------- .nv.global.init           --------------------------
	.section	.nv.global.init,"aw",@progbits
.nv.global.init:
	.type		$str$22,@object
	.size		$str$22,($str$23 - $str$22)
$str$22:
        /*0000*/ 	.byte	0x6b, 0x5f, 0x74, 0x69, 0x6c, 0x65, 0x5f, 0x63, 0x6f, 0x75, 0x6e, 0x74, 0x20, 0x3e, 0x3d, 0x20
        /*0010*/ 	.byte	0x31, 0x00
	.type		$str$23,@object
	.size		$str$23,(__unnamed_1 - $str$23)
$str$23:
        /*0012*/ 	.byte	0x2f, 0x74, 0x6d, 0x70, 0x2f, 0x63, 0x75, 0x74, 0x6c, 0x61, 0x73, 0x73, 0x5f, 0x73, 0x77, 0x65
        /*0022*/ 	.byte	0x65, 0x70, 0x5f, 0x73, 0x72, 0x63, 0x2f, 0x69, 0x6e, 0x63, 0x6c, 0x75, 0x64, 0x65, 0x2f, 0x63
        /*0032*/ 	.byte	0x75, 0x74, 0x6c, 0x61, 0x73, 0x73, 0x2f, 0x67, 0x65, 0x6d, 0x6d, 0x2f, 0x63, 0x6f, 0x6c, 0x6c
        /*0042*/ 	.byte	0x65, 0x63, 0x74, 0x69, 0x76, 0x65, 0x2f, 0x73, 0x6d, 0x39, 0x30, 0x5f, 0x6d, 0x6d, 0x61, 0x5f
        /*0052*/ 	.byte	0x74, 0x6d, 0x61, 0x5f, 0x67, 0x6d, 0x6d, 0x61, 0x5f, 0x73, 0x73, 0x5f, 0x77, 0x61, 0x72, 0x70
        /*0062*/ 	.byte	0x73, 0x70, 0x65, 0x63, 0x69, 0x61, 0x6c, 0x69, 0x7a, 0x65, 0x64, 0x2e, 0x68, 0x70, 0x70, 0x00
	.type		__unnamed_1,@object
	.size		__unnamed_1,(.L_0 - __unnamed_1)
__unnamed_1:
        /*0072*/ 	.byte	0x76, 0x6f, 0x69, 0x64, 0x20, 0x63, 0x75, 0x74, 0x6c, 0x61, 0x73, 0x73, 0x3a, 0x3a, 0x67, 0x65
        /* <DEDUP_REMOVED lines=180> */
        /*0bc2*/ 	.byte	0x75, 0x74, 0x65, 0x3a, 0x3a, 0x69, 0x64, 0x65, 0x6e, 0x74, 0x69, 0x74, 0x79, 0x5d, 0x00
.L_0:


//--------------------- .nv.shared._ZN7cutlass13device_kernelINS_4gemm6kernel13GemmUniversalIN4cute5tupleIJiiiiEEENS1_10collective13CollectiveMmaINS1_34MainloopSm90TmaGmmaWarpSpecializedILi5ENS5_IJNS4_1CILi4EEESB_NSA_ILi1EEEEEENS1_35KernelTmaWarpSpecializedCooperativeEEENS5_IJNSA_ILi128EEESG_NSA_ILi64EEEEEENS_6half_tENS5_IJlSC_lEEESJ_SK_NS4_8TiledMMAINS4_8MMA_AtomIJNS4_4SM904GMMA26MMA_64x128x16_F32F16F16_SSILNSO_5MajorE0ELSQ_0ELNSO_7ScaleInE1ELSR_1EEEEEENS4_6LayoutINS5_IJNSA_ILi2EEESC_SC_EEENS5_IJSC_NSA_ILi0EEESX_EEEEENS5_IJNS4_10UnderscoreES10_S10_EEEEENS4_23SM90_TMA_LOAD_MULTICASTENS4_14ComposedLayoutINS4_7SwizzleILi3ELi4ELi3EEENS4_18smem_ptr_flag_bitsILi16EEENSU_INS5_IJNSA_ILi8EEESH_EEENS5_IJSH_SC_EEEEEEEvNS4_8identityES13_S1D_vS1E_EENS_8epilogue10collective6detail29Sm90TmaWarpSpecializedAdapterINS1H_15DefaultEpilogueISJ_SK_SK_NS1G_6thread17LinearCombinationISJ_Li1EffLNS1L_9ScaleType4KindE0ELNS_15FloatRoundStyleE2ESJ_EENS1_15EpilogueDefaultEEEEEvvEEEEvNT_6ParamsE --------------------------
	.section	.nv.shared._ZN7cutlass13device_kernelINS_4gemm6kernel13GemmUniversalIN4cute5tupleIJiiiiEEENS1_10collective13CollectiveMmaINS1_34MainloopSm90TmaGmmaWarpSpecializedILi5ENS5_IJNS4_1CILi4EEESB_NSA_ILi1EEEEEENS1_35KernelTmaWarpSpecializedCooperativeEEENS5_IJNSA_ILi128EEESG_NSA_ILi64EEEEEENS_6half_tENS5_IJlSC_lEEESJ_SK_NS4_8TiledMMAINS4_8MMA_AtomIJNS4_4SM904GMMA26MMA_64x128x16_F32F16F16_SSILNSO_5MajorE0ELSQ_0ELNSO_7ScaleInE1ELSR_1EEEEEENS4_6LayoutINS5_IJNSA_ILi2EEESC_SC_EEENS5_IJSC_NSA_ILi0EEESX_EEEEENS5_IJNS4_10UnderscoreES10_S10_EEEEENS4_23SM90_TMA_LOAD_MULTICASTENS4_14ComposedLayoutINS4_7SwizzleILi3ELi4ELi3EEENS4_18smem_ptr_flag_bitsILi16EEENSU_INS5_IJNSA_ILi8EEESH_EEENS5_IJSH_SC_EEEEEEEvNS4_8identityES13_S1D_vS1E_EENS_8epilogue10collective6detail29Sm90TmaWarpSpecializedAdapterINS1H_15DefaultEpilogueISJ_SK_SK_NS1G_6thread17LinearCombinationISJ_Li1EffLNS1L_9ScaleType4KindE0ELNS_15FloatRoundStyleE2ESJ_EENS1_15EpilogueDefaultEEEEEvvEEEEvNT_6ParamsE,"aw",@nobits
	.sectionflags	@""
	.align	16
	.zero		1024


//--------------------- .nv.shared.reserved.0     --------------------------
	.section	.nv.shared.reserved.0,"aw",@nobits
	.weak		__nv_reservedSMEM_offset_0_alias
	.size		__nv_reservedSMEM_offset_0_alias, 0, 0
	.other		__nv_reservedSMEM_offset_0_alias,@"STO_CUDA_RESERVED_SHARED STV_DEFAULT"
__nv_reservedSMEM_offset_0_alias:
	.zero		0


//--------------------- .nv.global                --------------------------
	.section	.nv.global,"aw",@nobits
.nv.global:
	.type		_ZN40_INTERNAL_191737e1_4_k_cu_6a61c0d5_297764cute1_E,@object
	.size		_ZN40_INTERNAL_191737e1_4_k_cu_6a61c0d5_297764cute1_E,(_ZN40_INTERNAL_191737e1_4_k_cu_6a61c0d5_297764cuda3std3__45__cpo6cbeginE - _ZN40_INTERNAL_191737e1_4_k_cu_6a61c0d5_297764cute1_E)
_ZN40_INTERNAL_191737e1_4_k_cu_6a61c0d5_297764cute1_E:
	.zero		1
	.type		_ZN40_INTERNAL_191737e1_4_k_cu_6a61c0d5_297764cuda3std3__45__cpo6cbeginE,@object
	.size		_ZN40_INTERNAL_191737e1_4_k_cu_6a61c0d5_297764cuda3std3__45__cpo6cbeginE,(_ZN40_INTERNAL_191737e1_4_k_cu_6a61c0d5_297764cuda3std3__48in_placeE - _ZN40_INTERNAL_191737e1_4_k_cu_6a61c0d5_297764cuda3std3__45__cpo6cbeginE)
_ZN40_INTERNAL_191737e1_4_k_cu_6a61c0d5_297764cuda3std3__45__cpo6cbeginE:
	.zero		1
	.type		_ZN40_INTERNAL_191737e1_4_k_cu_6a61c0d5_297764cuda3std3__48in_placeE,@object
	.size		_ZN40_INTERNAL_191737e1_4_k_cu_6a61c0d5_297764cuda3std3__48in_placeE,(_ZN40_INTERNAL_191737e1_4_k_cu_6a61c0d5_297764cuda3std6ranges3__45__cpo9iter_moveE - _ZN40_INTERNAL_191737e1_4_k_cu_6a61c0d5_297764cuda3std3__48in_placeE)
_ZN40_INTERNAL_191737e1_4_k_cu_6a61c0d5_297764cuda3std3__48in_placeE:
	.zero		1
	.type		_ZN40_INTERNAL_191737e1_4_k_cu_6a61c0d5_297764cuda3std6ranges3__45__cpo9iter_moveE,@object
	.size		_ZN40_INTERNAL_191737e1_4_k_cu_6a61c0d5_297764cuda3std6ranges3__45__cpo9iter_moveE,(_ZN40_INTERNAL_191737e1_4_k_cu_6a61c0d5_297764cuda3std3__45__cpo5beginE - _ZN40_INTERNAL_191737e1_4_k_cu_6a61c0d5_297764cuda3std6ranges3__45__cpo9iter_moveE)
_ZN40_INTERNAL_191737e1_4_k_cu_6a61c0d5_297764cuda3std6ranges3__45__cpo9iter_moveE:
	.zero		1
	.type		_ZN40_INTERNAL_191737e1_4_k_cu_6a61c0d5_297764cuda3std3__45__cpo5beginE,@object
	.size		_ZN40_INTERNAL_191737e1_4_k_cu_6a61c0d5_297764cuda3std3__45__cpo5beginE,(_ZN40_INTERNAL_191737e1_4_k_cu_6a61c0d5_297764cuda3std3__442_GLOBAL__N__191737e1_4_k_cu_6a61c0d5_297766ignoreE - _ZN40_INTERNAL_191737e1_4_k_cu_6a61c0d5_297764cuda3std3__45__cpo5beginE)
_ZN40_INTERNAL_191737e1_4_k_cu_6a61c0d5_297764cuda3std3__45__cpo5beginE:
	.zero		1
	.type		_ZN40_INTERNAL_191737e1_4_k_cu_6a61c0d5_297764cuda3std3__442_GLOBAL__N__191737e1_4_k_cu_6a61c0d5_297766ignoreE,@object
	.size		_ZN40_INTERNAL_191737e1_4_k_cu_6a61c0d5_297764cuda3std3__442_GLOBAL__N__191737e1_4_k_cu_6a61c0d5_297766ignoreE,(_ZN40_INTERNAL_191737e1_4_k_cu_6a61c0d5_297764cute7productE - _ZN40_INTERNAL_191737e1_4_k_cu_6a61c0d5_297764cuda3std3__442_GLOBAL__N__191737e1_4_k_cu_6a61c0d5_297766ignoreE)
_ZN40_INTERNAL_191737e1_4_k_cu_6a61c0d5_297764cuda3std3__442_GLOBAL__N__191737e1_4_k_cu_6a61c0d5_297766ignoreE:
	.zero		1
	.type		_ZN40_INTERNAL_191737e1_4_k_cu_6a61c0d5_297764cute7productE,@object
	.size		_ZN40_INTERNAL_191737e1_4_k_cu_6a61c0d5_297764cute7productE,(_ZN40_INTERNAL_191737e1_4_k_cu_6a61c0d5_297764cuda3std3__45__cpo3endE - _ZN40_INTERNAL_191737e1_4_k_cu_6a61c0d5_297764cute7productE)
_ZN40_INTERNAL_191737e1_4_k_cu_6a61c0d5_297764cute7productE:
	.zero		1
	.type		_ZN40_INTERNAL_191737e1_4_k_cu_6a61c0d5_297764cuda3std3__45__cpo3endE,@object
	.size		_ZN40_INTERNAL_191737e1_4_k_cu_6a61c0d5_297764cuda3std3__45__cpo3endE,(_ZN40_INTERNAL_191737e1_4_k_cu_6a61c0d5_297764cuda3std3__419piecewise_constructE - _ZN40_INTERNAL_191737e1_4_k_cu_6a61c0d5_297764cuda3std3__45__cpo3endE)
_ZN40_INTERNAL_191737e1_4_k_cu_6a61c0d5_297764cuda3std3__45__cpo3endE:
	.zero		1
	.type		_ZN40_INTERNAL_191737e1_4_k_cu_6a61c0d5_297764cuda3std3__419piecewise_constructE,@object
	.size		_ZN40_INTERNAL_191737e1_4_k_cu_6a61c0d5_297764cuda3std3__419piecewise_constructE,(_ZN40_INTERNAL_191737e1_4_k_cu_6a61c0d5_297764cuda3std3__45__cpo4cendE - _ZN40_INTERNAL_191737e1_4_k_cu_6a61c0d5_297764cuda3std3__419piecewise_constructE)
_ZN40_INTERNAL_191737e1_4_k_cu_6a61c0d5_297764cuda3std3__419piecewise_constructE:
	.zero		1
	.type		_ZN40_INTERNAL_191737e1_4_k_cu_6a61c0d5_297764cuda3std3__45__cpo4cendE,@object
	.size		_ZN40_INTERNAL_191737e1_4_k_cu_6a61c0d5_297764cuda3std3__45__cpo4cendE,(_ZN40_INTERNAL_191737e1_4_k_cu_6a61c0d5_297764cuda3std6ranges3__45__cpo4swapE - _ZN40_INTERNAL_191737e1_4_k_cu_6a61c0d5_297764cuda3std3__45__cpo4cendE)
_ZN40_INTERNAL_191737e1_4_k_cu_6a61c0d5_297764cuda3std3__45__cpo4cendE:
	.zero		1
	.type		_ZN40_INTERNAL_191737e1_4_k_cu_6a61c0d5_297764cuda3std6ranges3__45__cpo4swapE,@object
	.size		_ZN40_INTERNAL_191737e1_4_k_cu_6a61c0d5_297764cuda3std6ranges3__45__cpo4swapE,(.L_8 - _ZN40_INTERNAL_191737e1_4_k_cu_6a61c0d5_297764cuda3std6ranges3__45__cpo4swapE)
_ZN40_INTERNAL_191737e1_4_k_cu_6a61c0d5_297764cuda3std6ranges3__45__cpo4swapE:
	.zero		1
.L_8:


//--------------------- .nv.constant0._ZN7cutlass13device_kernelINS_4gemm6kernel13GemmUniversalIN4cute5tupleIJiiiiEEENS1_10collective13CollectiveMmaINS1_34MainloopSm90TmaGmmaWarpSpecializedILi5ENS5_IJNS4_1CILi4EEESB_NSA_ILi1EEEEEENS1_35KernelTmaWarpSpecializedCooperativeEEENS5_IJNSA_ILi128EEESG_NSA_ILi64EEEEEENS_6half_tENS5_IJlSC_lEEESJ_SK_NS4_8TiledMMAINS4_8MMA_AtomIJNS4_4SM904GMMA26MMA_64x128x16_F32F16F16_SSILNSO_5MajorE0ELSQ_0ELNSO_7ScaleInE1ELSR_1EEEEEENS4_6LayoutINS5_IJNSA_ILi2EEESC_SC_EEENS5_IJSC_NSA_ILi0EEESX_EEEEENS5_IJNS4_10UnderscoreES10_S10_EEEEENS4_23SM90_TMA_LOAD_MULTICASTENS4_14ComposedLayoutINS4_7SwizzleILi3ELi4ELi3EEENS4_18smem_ptr_flag_bitsILi16EEENSU_INS5_IJNSA_ILi8EEESH_EEENS5_IJSH_SC_EEEEEEEvNS4_8identityES13_S1D_vS1E_EENS_8epilogue10collective6detail29Sm90TmaWarpSpecializedAdapterINS1H_15DefaultEpilogueISJ_SK_SK_NS1G_6thread17LinearCombinationISJ_Li1EffLNS1L_9ScaleType4KindE0ELNS_15FloatRoundStyleE2ESJ_EENS1_15EpilogueDefaultEEEEEvvEEEEvNT_6ParamsE --------------------------
	.section	.nv.constant0._ZN7cutlass13device_kernelINS_4gemm6kernel13GemmUniversalIN4cute5tupleIJiiiiEEENS1_10collective13CollectiveMmaINS1_34MainloopSm90TmaGmmaWarpSpecializedILi5ENS5_IJNS4_1CILi4EEESB_NSA_ILi1EEEEEENS1_35KernelTmaWarpSpecializedCooperativeEEENS5_IJNSA_ILi128EEESG_NSA_ILi64EEEEEENS_6half_tENS5_IJlSC_lEEESJ_SK_NS4_8TiledMMAINS4_8MMA_AtomIJNS4_4SM904GMMA26MMA_64x128x16_F32F16F16_SSILNSO_5MajorE0ELSQ_0ELNSO_7ScaleInE1ELSR_1EEEEEENS4_6LayoutINS5_IJNSA_ILi2EEESC_SC_EEENS5_IJSC_NSA_ILi0EEESX_EEEEENS5_IJNS4_10UnderscoreES10_S10_EEEEENS4_23SM90_TMA_LOAD_MULTICASTENS4_14ComposedLayoutINS4_7SwizzleILi3ELi4ELi3EEENS4_18smem_ptr_flag_bitsILi16EEENSU_INS5_IJNSA_ILi8EEESH_EEENS5_IJSH_SC_EEEEEEEvNS4_8identityES13_S1D_vS1E_EENS_8epilogue10collective6detail29Sm90TmaWarpSpecializedAdapterINS1H_15DefaultEpilogueISJ_SK_SK_NS1G_6thread17LinearCombinationISJ_Li1EffLNS1L_9ScaleType4KindE0ELNS_15FloatRoundStyleE2ESJ_EENS1_15EpilogueDefaultEEEEEvvEEEEvNT_6ParamsE,"a",@progbits
	.sectionflags	@""
	.align	4
.nv.constant0._ZN7cutlass13device_kernelINS_4gemm6kernel13GemmUniversalIN4cute5tupleIJiiiiEEENS1_10collective13CollectiveMmaINS1_34MainloopSm90TmaGmmaWarpSpecializedILi5ENS5_IJNS4_1CILi4EEESB_NSA_ILi1EEEEEENS1_35KernelTmaWarpSpecializedCooperativeEEENS5_IJNSA_ILi128EEESG_NSA_ILi64EEEEEENS_6half_tENS5_IJlSC_lEEESJ_SK_NS4_8TiledMMAINS4_8MMA_AtomIJNS4_4SM904GMMA26MMA_64x128x16_F32F16F16_SSILNSO_5MajorE0ELSQ_0ELNSO_7ScaleInE1ELSR_1EEEEEENS4_6LayoutINS5_IJNSA_ILi2EEESC_SC_EEENS5_IJSC_NSA_ILi0EEESX_EEEEENS5_IJNS4_10UnderscoreES10_S10_EEEEENS4_23SM90_TMA_LOAD_MULTICASTENS4_14ComposedLayoutINS4_7SwizzleILi3ELi4ELi3EEENS4_18smem_ptr_flag_bitsILi16EEENSU_INS5_IJNSA_ILi8EEESH_EEENS5_IJSH_SC_EEEEEEEvNS4_8identityES13_S1D_vS1E_EENS_8epilogue10collective6detail29Sm90TmaWarpSpecializedAdapterINS1H_15DefaultEpilogueISJ_SK_SK_NS1G_6thread17LinearCombinationISJ_Li1EffLNS1L_9ScaleType4KindE0ELNS_15FloatRoundStyleE2ESJ_EENS1_15EpilogueDefaultEEEEEvvEEEEvNT_6ParamsE:
	.zero		1664


//--------------------- SYMBOLS --------------------------

	.type		.nv.reservedSmem.offset0,@object
	.size		.nv.reservedSmem.offset0,0x4
	.type		__assertfail,@function
